//
// Generated by NVIDIA NVVM Compiler
//
// Compiler Build ID: CL-36424714
// Cuda compilation tools, release 13.0, V13.0.88
// Based on NVVM 20.0.0
//

.version 9.0
.target sm_100
.address_size 64

	// .globl	_Z9initArrayPi
.extern .func  (.param .b32 func_retval0) vprintf
(
	.param .b64 vprintf_param_0,
	.param .b64 vprintf_param_1
)
;
.global .align 1 .b8 $str[22] = {77, 114, 101, 115, 117, 108, 116, 95, 97, 114, 114, 91, 37, 100, 93, 32, 61, 32, 37, 100, 10};
.global .align 1 .b8 $str$1[17] = {105, 120, 32, 61, 32, 37, 100, 59, 32, 106, 120, 32, 61, 32, 59, 10};

.visible .entry _Z9initArrayPi(
	.param .u64 .ptr .align 1 _Z9initArrayPi_param_0
)
{
	.reg .b32 	%r<5>;
	.reg .b64 	%rd<5>;

	ld.param.u64 	%rd1, [_Z9initArrayPi_param_0];
	cvta.to.global.u64 	%rd2, %rd1;
	mov.u32 	%r1, %tid.x;
	mov.u32 	%r2, %ntid.x;
	mov.u32 	%r3, %ctaid.x;
	mad.lo.s32 	%r4, %r2, %r3, %r1;
	mul.wide.s32 	%rd3, %r4, 4;
	add.s64 	%rd4, %rd2, %rd3;
	st.global.u32 	[%rd4], %r4;
	ret;

}
	// .globl	_Z6squarePiS_i
.visible .entry _Z6squarePiS_i(
	.param .u64 .ptr .align 1 _Z6squarePiS_i_param_0,
	.param .u64 .ptr .align 1 _Z6squarePiS_i_param_1,
	.param .u32 _Z6squarePiS_i_param_2
)
{
	.local .align 8 .b8 	__local_depot1[8];
	.reg .b64 	%SP;
	.reg .b64 	%SPL;
	.reg .pred 	%p<10>;
	.reg .b32 	%r<212>;
	.reg .b64 	%rd<71>;

	mov.u64 	%SPL, __local_depot1;
	cvta.local.u64 	%SP, %SPL;
	ld.param.u64 	%rd10, [_Z6squarePiS_i_param_0];
	ld.param.u64 	%rd9, [_Z6squarePiS_i_param_1];
	ld.param.u32 	%r22, [_Z6squarePiS_i_param_2];
	cvta.to.global.u64 	%rd1, %rd10;
	mov.u32 	%r23, %ctaid.x;
	mov.u32 	%r24, %ntid.x;
	mov.u32 	%r25, %tid.x;
	mad.lo.s32 	%r1, %r23, %r24, %r25;
	rem.s32 	%r2, %r1, %r22;
	sub.s32 	%r205, %r1, %r2;
	setp.lt.s32 	%p1, %r22, 1;
	@%p1 bra 	$L__BB1_12;
	cvta.to.global.u64 	%rd11, %rd9;
	mul.wide.s32 	%rd12, %r1, 4;
	add.s64 	%rd2, %rd11, %rd12;
	and.b32  	%r4, %r22, 7;
	setp.lt.u32 	%p2, %r22, 8;
	mov.b32 	%r210, 0;
	@%p2 bra 	$L__BB1_4;
	and.b32  	%r28, %r22, 2147483640;
	neg.s32 	%r208, %r28;
	mul.wide.u32 	%rd13, %r22, 4;
	add.s64 	%rd3, %rd1, %rd13;
	mul.wide.u32 	%rd14, %r22, 16;
	add.s64 	%rd4, %rd1, %rd14;
	mul.wide.u32 	%rd15, %r22, 20;
	add.s64 	%rd5, %rd1, %rd15;
	mul.wide.u32 	%rd16, %r22, 24;
	add.s64 	%rd6, %rd1, %rd16;
	mul.wide.u32 	%rd17, %r22, 28;
	add.s64 	%rd7, %rd1, %rd17;
	mov.b32 	%r207, 7;
	mov.u32 	%r206, %r2;
$L__BB1_3:
	.pragma "nounroll";
	and.b32  	%r210, %r22, 2147483640;
	mul.wide.s32 	%rd18, %r206, 4;
	add.s64 	%rd19, %rd3, %rd18;
	mul.wide.u32 	%rd20, %r22, 8;
	add.s64 	%rd21, %rd1, %rd18;
	add.s64 	%rd22, %rd21, %rd20;
	mul.wide.u32 	%rd23, %r22, 12;
	add.s64 	%rd24, %rd21, %rd23;
	add.s64 	%rd25, %rd4, %rd18;
	add.s64 	%rd26, %rd5, %rd18;
	add.s64 	%rd27, %rd6, %rd18;
	add.s64 	%rd28, %rd7, %rd18;
	mul.wide.s32 	%rd29, %r205, 4;
	add.s64 	%rd30, %rd1, %rd29;
	ld.global.u32 	%r29, [%rd30];
	ld.global.u32 	%r30, [%rd21];
	mul.lo.s32 	%r31, %r30, %r29;
	add.u64 	%rd31, %SP, 0;
	add.u64 	%rd32, %SPL, 0;
	st.local.v2.u32 	[%rd32], {%r1, %r31};
	mov.u64 	%rd33, $str;
	cvta.global.u64 	%rd34, %rd33;
	{ // callseq 0, 0
	.param .b64 param0;
	st.param.b64 	[param0], %rd34;
	.param .b64 param1;
	st.param.b64 	[param1], %rd31;
	.param .b32 retval0;
	call.uni (retval0), 
	vprintf, 
	(
	param0, 
	param1
	);
	ld.param.b32 	%r32, [retval0];
	} // callseq 0
	st.local.v2.u32 	[%rd32], {%r205, %r206};
	mov.u64 	%rd35, $str$1;
	cvta.global.u64 	%rd36, %rd35;
	{ // callseq 1, 0
	.param .b64 param0;
	st.param.b64 	[param0], %rd36;
	.param .b64 param1;
	st.param.b64 	[param1], %rd31;
	.param .b32 retval0;
	call.uni (retval0), 
	vprintf, 
	(
	param0, 
	param1
	);
	ld.param.b32 	%r34, [retval0];
	} // callseq 1
	ld.global.u32 	%r36, [%rd2];
	add.s32 	%r37, %r207, %r36;
	add.s32 	%r38, %r37, -7;
	st.global.u32 	[%rd2], %r38;
	add.s32 	%r39, %r205, 1;
	ld.global.u32 	%r40, [%rd30+4];
	ld.global.u32 	%r41, [%rd19];
	mul.lo.s32 	%r42, %r41, %r40;
	st.local.v2.u32 	[%rd32], {%r1, %r42};
	{ // callseq 2, 0
	.param .b64 param0;
	st.param.b64 	[param0], %rd34;
	.param .b64 param1;
	st.param.b64 	[param1], %rd31;
	.param .b32 retval0;
	call.uni (retval0), 
	vprintf, 
	(
	param0, 
	param1
	);
	ld.param.b32 	%r43, [retval0];
	} // callseq 2
	add.s32 	%r45, %r22, %r206;
	st.local.v2.u32 	[%rd32], {%r39, %r45};
	{ // callseq 3, 0
	.param .b64 param0;
	st.param.b64 	[param0], %rd36;
	.param .b64 param1;
	st.param.b64 	[param1], %rd31;
	.param .b32 retval0;
	call.uni (retval0), 
	vprintf, 
	(
	param0, 
	param1
	);
	ld.param.b32 	%r46, [retval0];
	} // callseq 3
	ld.global.u32 	%r48, [%rd2];
	add.s32 	%r49, %r207, %r48;
	add.s32 	%r50, %r49, -6;
	st.global.u32 	[%rd2], %r50;
	add.s32 	%r51, %r205, 2;
	ld.global.u32 	%r52, [%rd30+8];
	ld.global.u32 	%r53, [%rd22];
	mul.lo.s32 	%r54, %r53, %r52;
	st.local.v2.u32 	[%rd32], {%r1, %r54};
	{ // callseq 4, 0
	.param .b64 param0;
	st.param.b64 	[param0], %rd34;
	.param .b64 param1;
	st.param.b64 	[param1], %rd31;
	.param .b32 retval0;
	call.uni (retval0), 
	vprintf, 
	(
	param0, 
	param1
	);
	ld.param.b32 	%r55, [retval0];
	} // callseq 4
	add.s32 	%r57, %r22, %r45;
	st.local.v2.u32 	[%rd32], {%r51, %r57};
	{ // callseq 5, 0
	.param .b64 param0;
	st.param.b64 	[param0], %rd36;
	.param .b64 param1;
	st.param.b64 	[param1], %rd31;
	.param .b32 retval0;
	call.uni (retval0), 
	vprintf, 
	(
	param0, 
	param1
	);
	ld.param.b32 	%r58, [retval0];
	} // callseq 5
	ld.global.u32 	%r60, [%rd2];
	add.s32 	%r61, %r207, %r60;
	add.s32 	%r62, %r61, -5;
	st.global.u32 	[%rd2], %r62;
	add.s32 	%r63, %r205, 3;
	ld.global.u32 	%r64, [%rd30+12];
	ld.global.u32 	%r65, [%rd24];
	mul.lo.s32 	%r66, %r65, %r64;
	st.local.v2.u32 	[%rd32], {%r1, %r66};
	{ // callseq 6, 0
	.param .b64 param0;
	st.param.b64 	[param0], %rd34;
	.param .b64 param1;
	st.param.b64 	[param1], %rd31;
	.param .b32 retval0;
	call.uni (retval0), 
	vprintf, 
	(
	param0, 
	param1
	);
	ld.param.b32 	%r67, [retval0];
	} // callseq 6
	add.s32 	%r69, %r22, %r57;
	st.local.v2.u32 	[%rd32], {%r63, %r69};
	{ // callseq 7, 0
	.param .b64 param0;
	st.param.b64 	[param0], %rd36;
	.param .b64 param1;
	st.param.b64 	[param1], %rd31;
	.param .b32 retval0;
	call.uni (retval0), 
	vprintf, 
	(
	param0, 
	param1
	);
	ld.param.b32 	%r70, [retval0];
	} // callseq 7
	ld.global.u32 	%r72, [%rd2];
	add.s32 	%r73, %r207, %r72;
	add.s32 	%r74, %r73, -4;
	st.global.u32 	[%rd2], %r74;
	add.s32 	%r75, %r205, 4;
	ld.global.u32 	%r76, [%rd30+16];
	ld.global.u32 	%r77, [%rd25];
	mul.lo.s32 	%r78, %r77, %r76;
	st.local.v2.u32 	[%rd32], {%r1, %r78};
	{ // callseq 8, 0
	.param .b64 param0;
	st.param.b64 	[param0], %rd34;
	.param .b64 param1;
	st.param.b64 	[param1], %rd31;
	.param .b32 retval0;
	call.uni (retval0), 
	vprintf, 
	(
	param0, 
	param1
	);
	ld.param.b32 	%r79, [retval0];
	} // callseq 8
	add.s32 	%r81, %r22, %r69;
	st.local.v2.u32 	[%rd32], {%r75, %r81};
	{ // callseq 9, 0
	.param .b64 param0;
	st.param.b64 	[param0], %rd36;
	.param .b64 param1;
	st.param.b64 	[param1], %rd31;
	.param .b32 retval0;
	call.uni (retval0), 
	vprintf, 
	(
	param0, 
	param1
	);
	ld.param.b32 	%r82, [retval0];
	} // callseq 9
	ld.global.u32 	%r84, [%rd2];
	add.s32 	%r85, %r207, %r84;
	add.s32 	%r86, %r85, -3;
	st.global.u32 	[%rd2], %r86;
	add.s32 	%r87, %r205, 5;
	ld.global.u32 	%r88, [%rd30+20];
	ld.global.u32 	%r89, [%rd26];
	mul.lo.s32 	%r90, %r89, %r88;
	st.local.v2.u32 	[%rd32], {%r1, %r90};
	{ // callseq 10, 0
	.param .b64 param0;
	st.param.b64 	[param0], %rd34;
	.param .b64 param1;
	st.param.b64 	[param1], %rd31;
	.param .b32 retval0;
	call.uni (retval0), 
	vprintf, 
	(
	param0, 
	param1
	);
	ld.param.b32 	%r91, [retval0];
	} // callseq 10
	add.s32 	%r93, %r22, %r81;
	st.local.v2.u32 	[%rd32], {%r87, %r93};
	{ // callseq 11, 0
	.param .b64 param0;
	st.param.b64 	[param0], %rd36;
	.param .b64 param1;
	st.param.b64 	[param1], %rd31;
	.param .b32 retval0;
	call.uni (retval0), 
	vprintf, 
	(
	param0, 
	param1
	);
	ld.param.b32 	%r94, [retval0];
	} // callseq 11
	ld.global.u32 	%r96, [%rd2];
	add.s32 	%r97, %r207, %r96;
	add.s32 	%r98, %r97, -2;
	st.global.u32 	[%rd2], %r98;
	add.s32 	%r99, %r205, 6;
	ld.global.u32 	%r100, [%rd30+24];
	ld.global.u32 	%r101, [%rd27];
	mul.lo.s32 	%r102, %r101, %r100;
	st.local.v2.u32 	[%rd32], {%r1, %r102};
	{ // callseq 12, 0
	.param .b64 param0;
	st.param.b64 	[param0], %rd34;
	.param .b64 param1;
	st.param.b64 	[param1], %rd31;
	.param .b32 retval0;
	call.uni (retval0), 
	vprintf, 
	(
	param0, 
	param1
	);
	ld.param.b32 	%r103, [retval0];
	} // callseq 12
	add.s32 	%r105, %r22, %r93;
	st.local.v2.u32 	[%rd32], {%r99, %r105};
	{ // callseq 13, 0
	.param .b64 param0;
	st.param.b64 	[param0], %rd36;
	.param .b64 param1;
	st.param.b64 	[param1], %rd31;
	.param .b32 retval0;
	call.uni (retval0), 
	vprintf, 
	(
	param0, 
	param1
	);
	ld.param.b32 	%r106, [retval0];
	} // callseq 13
	ld.global.u32 	%r108, [%rd2];
	add.s32 	%r109, %r207, %r108;
	add.s32 	%r110, %r109, -1;
	st.global.u32 	[%rd2], %r110;
	add.s32 	%r111, %r205, 7;
	ld.global.u32 	%r112, [%rd30+28];
	ld.global.u32 	%r113, [%rd28];
	mul.lo.s32 	%r114, %r113, %r112;
	st.local.v2.u32 	[%rd32], {%r1, %r114};
	{ // callseq 14, 0
	.param .b64 param0;
	st.param.b64 	[param0], %rd34;
	.param .b64 param1;
	st.param.b64 	[param1], %rd31;
	.param .b32 retval0;
	call.uni (retval0), 
	vprintf, 
	(
	param0, 
	param1
	);
	ld.param.b32 	%r115, [retval0];
	} // callseq 14
	add.s32 	%r117, %r22, %r105;
	st.local.v2.u32 	[%rd32], {%r111, %r117};
	{ // callseq 15, 0
	.param .b64 param0;
	st.param.b64 	[param0], %rd36;
	.param .b64 param1;
	st.param.b64 	[param1], %rd31;
	.param .b32 retval0;
	call.uni (retval0), 
	vprintf, 
	(
	param0, 
	param1
	);
	ld.param.b32 	%r118, [retval0];
	} // callseq 15
	ld.global.u32 	%r120, [%rd2];
	add.s32 	%r121, %r207, %r120;
	st.global.u32 	[%rd2], %r121;
	add.s32 	%r208, %r208, 8;
	add.s32 	%r207, %r207, 8;
	shl.b32 	%r122, %r22, 3;
	add.s32 	%r206, %r206, %r122;
	add.s32 	%r205, %r205, 8;
	setp.ne.s32 	%p3, %r208, 0;
	@%p3 bra 	$L__BB1_3;
$L__BB1_4:
	setp.eq.s32 	%p4, %r4, 0;
	@%p4 bra 	$L__BB1_12;
	add.u64 	%rd37, %SP, 0;
	add.u64 	%rd8, %SPL, 0;
	sub.s32 	%r16, %r1, %r2;
	and.b32  	%r17, %r22, 3;
	setp.lt.u32 	%p5, %r4, 4;
	@%p5 bra 	$L__BB1_7;
	add.s32 	%r123, %r210, %r16;
	mad.lo.s32 	%r124, %r210, %r22, %r2;
	mul.wide.s32 	%rd38, %r123, 4;
	add.s64 	%rd39, %rd1, %rd38;
	ld.global.u32 	%r125, [%rd39];
	mul.wide.s32 	%rd40, %r124, 4;
	add.s64 	%rd41, %rd1, %rd40;
	ld.global.u32 	%r126, [%rd41];
	mul.lo.s32 	%r127, %r126, %r125;
	st.local.v2.u32 	[%rd8], {%r1, %r127};
	mov.u64 	%rd42, $str;
	cvta.global.u64 	%rd43, %rd42;
	{ // callseq 16, 0
	.param .b64 param0;
	st.param.b64 	[param0], %rd43;
	.param .b64 param1;
	st.param.b64 	[param1], %rd37;
	.param .b32 retval0;
	call.uni (retval0), 
	vprintf, 
	(
	param0, 
	param1
	);
	ld.param.b32 	%r128, [retval0];
	} // callseq 16
	st.local.v2.u32 	[%rd8], {%r123, %r124};
	mov.u64 	%rd45, $str$1;
	cvta.global.u64 	%rd46, %rd45;
	{ // callseq 17, 0
	.param .b64 param0;
	st.param.b64 	[param0], %rd46;
	.param .b64 param1;
	st.param.b64 	[param1], %rd37;
	.param .b32 retval0;
	call.uni (retval0), 
	vprintf, 
	(
	param0, 
	param1
	);
	ld.param.b32 	%r130, [retval0];
	} // callseq 17
	ld.global.u32 	%r132, [%rd2];
	add.s32 	%r133, %r132, %r210;
	st.global.u32 	[%rd2], %r133;
	add.s32 	%r134, %r123, 1;
	add.s32 	%r135, %r124, %r22;
	ld.global.u32 	%r136, [%rd39+4];
	mul.wide.u32 	%rd47, %r22, 4;
	add.s64 	%rd48, %rd41, %rd47;
	ld.global.u32 	%r137, [%rd48];
	mul.lo.s32 	%r138, %r137, %r136;
	st.local.v2.u32 	[%rd8], {%r1, %r138};
	{ // callseq 18, 0
	.param .b64 param0;
	st.param.b64 	[param0], %rd43;
	.param .b64 param1;
	st.param.b64 	[param1], %rd37;
	.param .b32 retval0;
	call.uni (retval0), 
	vprintf, 
	(
	param0, 
	param1
	);
	ld.param.b32 	%r139, [retval0];
	} // callseq 18
	st.local.v2.u32 	[%rd8], {%r134, %r135};
	{ // callseq 19, 0
	.param .b64 param0;
	st.param.b64 	[param0], %rd46;
	.param .b64 param1;
	st.param.b64 	[param1], %rd37;
	.param .b32 retval0;
	call.uni (retval0), 
	vprintf, 
	(
	param0, 
	param1
	);
	ld.param.b32 	%r141, [retval0];
	} // callseq 19
	ld.global.u32 	%r143, [%rd2];
	add.s32 	%r144, %r210, %r143;
	add.s32 	%r145, %r144, 1;
	st.global.u32 	[%rd2], %r145;
	add.s32 	%r146, %r123, 2;
	add.s32 	%r147, %r135, %r22;
	ld.global.u32 	%r148, [%rd39+8];
	add.s64 	%rd49, %rd48, %rd47;
	ld.global.u32 	%r149, [%rd49];
	mul.lo.s32 	%r150, %r149, %r148;
	st.local.v2.u32 	[%rd8], {%r1, %r150};
	{ // callseq 20, 0
	.param .b64 param0;
	st.param.b64 	[param0], %rd43;
	.param .b64 param1;
	st.param.b64 	[param1], %rd37;
	.param .b32 retval0;
	call.uni (retval0), 
	vprintf, 
	(
	param0, 
	param1
	);
	ld.param.b32 	%r151, [retval0];
	} // callseq 20
	st.local.v2.u32 	[%rd8], {%r146, %r147};
	{ // callseq 21, 0
	.param .b64 param0;
	st.param.b64 	[param0], %rd46;
	.param .b64 param1;
	st.param.b64 	[param1], %rd37;
	.param .b32 retval0;
	call.uni (retval0), 
	vprintf, 
	(
	param0, 
	param1
	);
	ld.param.b32 	%r153, [retval0];
	} // callseq 21
	ld.global.u32 	%r155, [%rd2];
	add.s32 	%r156, %r210, %r155;
	add.s32 	%r157, %r156, 2;
	st.global.u32 	[%rd2], %r157;
	add.s32 	%r158, %r123, 3;
	add.s32 	%r159, %r147, %r22;
	ld.global.u32 	%r160, [%rd39+12];
	add.s64 	%rd50, %rd49, %rd47;
	ld.global.u32 	%r161, [%rd50];
	mul.lo.s32 	%r162, %r161, %r160;
	st.local.v2.u32 	[%rd8], {%r1, %r162};
	{ // callseq 22, 0
	.param .b64 param0;
	st.param.b64 	[param0], %rd43;
	.param .b64 param1;
	st.param.b64 	[param1], %rd37;
	.param .b32 retval0;
	call.uni (retval0), 
	vprintf, 
	(
	param0, 
	param1
	);
	ld.param.b32 	%r163, [retval0];
	} // callseq 22
	st.local.v2.u32 	[%rd8], {%r158, %r159};
	{ // callseq 23, 0
	.param .b64 param0;
	st.param.b64 	[param0], %rd46;
	.param .b64 param1;
	st.param.b64 	[param1], %rd37;
	.param .b32 retval0;
	call.uni (retval0), 
	vprintf, 
	(
	param0, 
	param1
	);
	ld.param.b32 	%r165, [retval0];
	} // callseq 23
	ld.global.u32 	%r167, [%rd2];
	add.s32 	%r168, %r210, %r167;
	add.s32 	%r169, %r168, 3;
	st.global.u32 	[%rd2], %r169;
	add.s32 	%r210, %r210, 4;
$L__BB1_7:
	setp.eq.s32 	%p6, %r17, 0;
	@%p6 bra 	$L__BB1_12;
	setp.eq.s32 	%p7, %r17, 1;
	@%p7 bra 	$L__BB1_10;
	add.s32 	%r170, %r210, %r16;
	mad.lo.s32 	%r171, %r210, %r22, %r2;
	mul.wide.s32 	%rd51, %r170, 4;
	add.s64 	%rd52, %rd1, %rd51;
	ld.global.u32 	%r172, [%rd52];
	mul.wide.s32 	%rd53, %r171, 4;
	add.s64 	%rd54, %rd1, %rd53;
	ld.global.u32 	%r173, [%rd54];
	mul.lo.s32 	%r174, %r173, %r172;
	st.local.v2.u32 	[%rd8], {%r1, %r174};
	mov.u64 	%rd55, $str;
	cvta.global.u64 	%rd56, %rd55;
	{ // callseq 24, 0
	.param .b64 param0;
	st.param.b64 	[param0], %rd56;
	.param .b64 param1;
	st.param.b64 	[param1], %rd37;
	.param .b32 retval0;
	call.uni (retval0), 
	vprintf, 
	(
	param0, 
	param1
	);
	ld.param.b32 	%r175, [retval0];
	} // callseq 24
	st.local.v2.u32 	[%rd8], {%r170, %r171};
	mov.u64 	%rd58, $str$1;
	cvta.global.u64 	%rd59, %rd58;
	{ // callseq 25, 0
	.param .b64 param0;
	st.param.b64 	[param0], %rd59;
	.param .b64 param1;
	st.param.b64 	[param1], %rd37;
	.param .b32 retval0;
	call.uni (retval0), 
	vprintf, 
	(
	param0, 
	param1
	);
	ld.param.b32 	%r177, [retval0];
	} // callseq 25
	ld.global.u32 	%r179, [%rd2];
	add.s32 	%r180, %r179, %r210;
	st.global.u32 	[%rd2], %r180;
	add.s32 	%r181, %r170, 1;
	add.s32 	%r182, %r171, %r22;
	ld.global.u32 	%r183, [%rd52+4];
	mul.wide.u32 	%rd60, %r22, 4;
	add.s64 	%rd61, %rd54, %rd60;
	ld.global.u32 	%r184, [%rd61];
	mul.lo.s32 	%r185, %r184, %r183;
	st.local.v2.u32 	[%rd8], {%r1, %r185};
	{ // callseq 26, 0
	.param .b64 param0;
	st.param.b64 	[param0], %rd56;
	.param .b64 param1;
	st.param.b64 	[param1], %rd37;
	.param .b32 retval0;
	call.uni (retval0), 
	vprintf, 
	(
	param0, 
	param1
	);
	ld.param.b32 	%r186, [retval0];
	} // callseq 26
	st.local.v2.u32 	[%rd8], {%r181, %r182};
	{ // callseq 27, 0
	.param .b64 param0;
	st.param.b64 	[param0], %rd59;
	.param .b64 param1;
	st.param.b64 	[param1], %rd37;
	.param .b32 retval0;
	call.uni (retval0), 
	vprintf, 
	(
	param0, 
	param1
	);
	ld.param.b32 	%r188, [retval0];
	} // callseq 27
	ld.global.u32 	%r190, [%rd2];
	add.s32 	%r191, %r210, %r190;
	add.s32 	%r192, %r191, 1;
	st.global.u32 	[%rd2], %r192;
	add.s32 	%r210, %r210, 2;
$L__BB1_10:
	and.b32  	%r193, %r22, 1;
	setp.eq.b32 	%p8, %r193, 1;
	not.pred 	%p9, %p8;
	@%p9 bra 	$L__BB1_12;
	add.s32 	%r194, %r210, %r16;
	mad.lo.s32 	%r195, %r210, %r22, %r2;
	mul.wide.s32 	%rd62, %r194, 4;
	add.s64 	%rd63, %rd1, %rd62;
	ld.global.u32 	%r196, [%rd63];
	mul.wide.s32 	%rd64, %r195, 4;
	add.s64 	%rd65, %rd1, %rd64;
	ld.global.u32 	%r197, [%rd65];
	mul.lo.s32 	%r198, %r197, %r196;
	st.local.v2.u32 	[%rd8], {%r1, %r198};
	mov.u64 	%rd66, $str;
	cvta.global.u64 	%rd67, %rd66;
	{ // callseq 28, 0
	.param .b64 param0;
	st.param.b64 	[param0], %rd67;
	.param .b64 param1;
	st.param.b64 	[param1], %rd37;
	.param .b32 retval0;
	call.uni (retval0), 
	vprintf, 
	(
	param0, 
	param1
	);
	ld.param.b32 	%r199, [retval0];
	} // callseq 28
	st.local.v2.u32 	[%rd8], {%r194, %r195};
	mov.u64 	%rd69, $str$1;
	cvta.global.u64 	%rd70, %rd69;
	{ // callseq 29, 0
	.param .b64 param0;
	st.param.b64 	[param0], %rd70;
	.param .b64 param1;
	st.param.b64 	[param1], %rd37;
	.param .b32 retval0;
	call.uni (retval0), 
	vprintf, 
	(
	param0, 
	param1
	);
	ld.param.b32 	%r201, [retval0];
	} // callseq 29
	ld.global.u32 	%r203, [%rd2];
	add.s32 	%r204, %r203, %r210;
	st.global.u32 	[%rd2], %r204;
$L__BB1_12:
	ret;

}


// ===== COMPILED SASS (sm_100) =====

	.target	sm_100

	.elftype	@"ET_EXEC"


//--------------------- .note.nv.tkinfo           --------------------------
	.section	.note.nv.tkinfo,"",@"SHT_NOTE"
	.sectionflags	@"SHF_NOTE_NV_TKINFO"
	.tkinfo
        /*0018*/ 	.word	0x00000002
        /*0030*/ 	.string	""
        /*0030*/ 	.string	"ptxas"
        /*0030*/ 	.string	"Cuda compilation tools, release 13.0, V13.0.88"
        /*0030*/ 	.string	"Build cuda_13.0.r13.0/compiler.36424714_0"
        /*0030*/ 	.string	"-arch sm_100 -m 64 "



//--------------------- .note.nv.cuinfo           --------------------------
	.section	.note.nv.cuinfo,"",@"SHT_NOTE"
	.sectionflags	@"SHF_NOTE_NV_CUINFO"
        /*0018*/ 	.short	0x0002
        /*001a*/ 	.short	0x0064
        /*001c*/ 	.short	0x0082
	.zero		2


//--------------------- .nv.info                  --------------------------
	.section	.nv.info,"",@"SHT_CUDA_INFO"
	.align	4


	//----- nvinfo : EIATTR_REGCOUNT
	.align		4
        /*0000*/ 	.byte	0x04, 0x2f
        /*0002*/ 	.short	(.L_3 - .L_2)
	.align		4
.L_2:
        /*0004*/ 	.word	index@(_Z9initArrayPi)
        /*0008*/ 	.word	0x00000008


	//----- nvinfo : EIATTR_FRAME_SIZE
	.align		4
.L_3:
        /*000c*/ 	.byte	0x04, 0x11
        /*000e*/ 	.short	(.L_5 - .L_4)
	.align		4
.L_4:
        /*0010*/ 	.word	index@(_Z9initArrayPi)
        /*0014*/ 	.word	0x00000000


	//----- nvinfo : EIATTR_REGCOUNT
	.align		4
.L_5:
        /*0018*/ 	.byte	0x04, 0x2f
        /*001a*/ 	.short	(.L_7 - .L_6)
	.align		4
.L_6:
        /*001c*/ 	.word	index@(_Z6squarePiS_i)
        /*0020*/ 	.word	0x00000032


	//----- nvinfo : EIATTR_FRAME_SIZE
	.align		4
.L_7:
        /*0024*/ 	.byte	0x04, 0x11
        /*0026*/ 	.short	(.L_9 - .L_8)
	.align		4
.L_8:
        /*0028*/ 	.word	index@(_Z6squarePiS_i)
        /*002c*/ 	.word	0x00000008


	//----- nvinfo : EIATTR_MIN_STACK_SIZE
	.align		4
.L_9:
        /*0030*/ 	.byte	0x04, 0x12
        /*0032*/ 	.short	(.L_11 - .L_10)
	.align		4
.L_10:
        /*0034*/ 	.word	index@(_Z6squarePiS_i)
        /*0038*/ 	.word	0x00000008


	//----- nvinfo : EIATTR_MIN_STACK_SIZE
	.align		4
.L_11:
        /*003c*/ 	.byte	0x04, 0x12
        /*003e*/ 	.short	(.L_13 - .L_12)
	.align		4
.L_12:
        /*0040*/ 	.word	index@(_Z9initArrayPi)
        /*0044*/ 	.word	0x00000000
.L_13:


//--------------------- .nv.compat                --------------------------
	.section	.nv.compat,"",@"SHT_CUDA_COMPAT_INFO"
	.align	4
        /*0000*/ 	.byte	0x02, 0x09, 0x00, 0x00, 0x02, 0x02, 0x01, 0x00, 0x02, 0x05, 0x05, 0x00, 0x03, 0x07, 0x01, 0x01
        /*0010*/ 	.byte	0x02, 0x03, 0x00, 0x00, 0x02, 0x06, 0x01, 0x00, 0x04, 0x0b, 0x08, 0x00, 0x09, 0x00, 0x00, 0x00
        /*0020*/ 	.byte	0x00, 0x00, 0x00, 0x00


//--------------------- .nv.info._Z6squarePiS_i   --------------------------
	.section	.nv.info._Z6squarePiS_i,"",@"SHT_CUDA_INFO"
	.sectionflags	@""
	.align	4


	//----- nvinfo : EIATTR_CUDA_API_VERSION
	.align		4
        /*0000*/ 	.byte	0x04, 0x37
        /*0002*/ 	.short	(.L_15 - .L_14)
.L_14:
        /*0004*/ 	.word	0x00000082


	//----- nvinfo : EIATTR_KPARAM_INFO
	.align		4
.L_15:
        /*0008*/ 	.byte	0x04, 0x17
        /*000a*/ 	.short	(.L_17 - .L_16)
.L_16:
        /*000c*/ 	.word	0x00000000
        /*0010*/ 	.short	0x0002
        /*0012*/ 	.short	0x0010
        /*0014*/ 	.byte	0x00, 0xf0, 0x11, 0x00


	//----- nvinfo : EIATTR_KPARAM_INFO
	.align		4
.L_17:
        /*0018*/ 	.byte	0x04, 0x17
        /*001a*/ 	.short	(.L_19 - .L_18)
.L_18:
        /*001c*/ 	.word	0x00000000
        /*0020*/ 	.short	0x0001
        /*0022*/ 	.short	0x0008
        /*0024*/ 	.byte	0x00, 0xf5, 0x21, 0x00


	//----- nvinfo : EIATTR_KPARAM_INFO
	.align		4
.L_19:
        /*0028*/ 	.byte	0x04, 0x17
        /*002a*/ 	.short	(.L_21 - .L_20)
.L_20:
        /*002c*/ 	.word	0x00000000
        /*0030*/ 	.short	0x0000
        /*0032*/ 	.short	0x0000
        /*0034*/ 	.byte	0x00, 0xf5, 0x21, 0x00


	//----- nvinfo : EIATTR_SPARSE_MMA_MASK
	.align		4
.L_21:
        /*0038*/ 	.byte	0x03, 0x50
        /*003a*/ 	.short	0x0000


	//----- nvinfo : EIATTR_MAXREG_COUNT
	.align		4
        /*003c*/ 	.byte	0x03, 0x1b
        /*003e*/ 	.short	0x00ff


	//----- nvinfo : EIATTR_EXTERNS
	.align		4
        /*0040*/ 	.byte	0x04, 0x0f
        /*0042*/ 	.short	(.L_23 - .L_22)


	//   ....[0]....
	.align		4
.L_22:
        /*0044*/ 	.word	index@(vprintf)


	//----- nvinfo : EIATTR_MERCURY_ISA_VERSION
	.align		4
.L_23:
        /*0048*/ 	.byte	0x03, 0x5f
        /*004a*/ 	.short	0x0101


	//----- nvinfo : EIATTR_VRC_CTA_INIT_COUNT
	.align		4
        /*004c*/ 	.byte	0x02, 0x4a
	.zero		1
	.zero		1


	//----- nvinfo : EIATTR_SYSCALL_OFFSETS
	.align		4
        /*0050*/ 	.byte	0x04, 0x46
        /*0052*/ 	.short	(.L_25 - .L_24)


	//   ....[0]....
.L_24:
        /*0054*/ 	.word	0x000004a0


	//   ....[1]....
        /*0058*/ 	.word	0x00000540


	//   ....[2]....
        /*005c*/ 	.word	0x00000660


	//   ....[3]....
        /*0060*/ 	.word	0x00000700


	//   ....[4]....
        /*0064*/ 	.word	0x00000810


	//   ....[5]....
        /*0068*/ 	.word	0x000008b0


	//   ....[6]....
        /*006c*/ 	.word	0x000009c0


	//   ....[7]....
        /*0070*/ 	.word	0x00000a60


	//   ....[8]....
        /*0074*/ 	.word	0x00000b80


	//   ....[9]....
        /*0078*/ 	.word	0x00000c20


	//   ....[10]....
        /*007c*/ 	.word	0x00000d40


	//   ....[11]....
        /*0080*/ 	.word	0x00000de0


	//   ....[12]....
        /*0084*/ 	.word	0x00000f00


	//   ....[13]....
        /*0088*/ 	.word	0x00000fa0


	//   ....[14]....
        /*008c*/ 	.word	0x000010c0


	//   ....[15]....
        /*0090*/ 	.word	0x00001160


	//   ....[16]....
        /*0094*/ 	.word	0x00001390


	//   ....[17]....
        /*0098*/ 	.word	0x00001420


	//   ....[18]....
        /*009c*/ 	.word	0x00001560


	//   ....[19]....
        /*00a0*/ 	.word	0x000015f0


	//   ....[20]....
        /*00a4*/ 	.word	0x00001730


	//   ....[21]....
        /*00a8*/ 	.word	0x000017c0


	//   ....[22]....
        /*00ac*/ 	.word	0x00001900


	//   ....[23]....
        /*00b0*/ 	.word	0x00001990


	//   ....[24]....
        /*00b4*/ 	.word	0x00001b50


	//   ....[25]....
        /*00b8*/ 	.word	0x00001be0


	//   ....[26]....
        /*00bc*/ 	.word	0x00001d20


	//   ....[27]....
        /*00c0*/ 	.word	0x00001db0


	//   ....[28]....
        /*00c4*/ 	.word	0x00001f70


	//   ....[29]....
        /*00c8*/ 	.word	0x00002000


	//----- nvinfo : EIATTR_EXIT_INSTR_OFFSETS
	.align		4
.L_25:
        /*00cc*/ 	.byte	0x04, 0x1c
        /*00ce*/ 	.short	(.L_27 - .L_26)


	//   ....[0]....
.L_26:
        /*00d0*/ 	.word	0x000001b0


	//   ....[1]....
        /*00d4*/ 	.word	0x00001230


	//   ....[2]....
        /*00d8*/ 	.word	0x000019f0


	//   ....[3]....
        /*00dc*/ 	.word	0x00001e40


	//   ....[4]....
        /*00e0*/ 	.word	0x00002040


	//----- nvinfo : EIATTR_CRS_STACK_SIZE
	.align		4
.L_27:
        /*00e4*/ 	.byte	0x04, 0x1e
        /*00e6*/ 	.short	(.L_29 - .L_28)
.L_28:
        /*00e8*/ 	.word	0x00000000


	//----- nvinfo : EIATTR_CBANK_PARAM_SIZE
	.align		4
.L_29:
        /*00ec*/ 	.byte	0x03, 0x19
        /*00ee*/ 	.short	0x0014


	//----- nvinfo : EIATTR_PARAM_CBANK
	.align		4
        /*00f0*/ 	.byte	0x04, 0x0a
        /*00f2*/ 	.short	(.L_31 - .L_30)
	.align		4
.L_30:
        /*00f4*/ 	.word	index@(.nv.constant0._Z6squarePiS_i)
        /*00f8*/ 	.short	0x0380
        /*00fa*/ 	.short	0x0014


	//----- nvinfo : EIATTR_SW_WAR
	.align		4
.L_31:
        /*00fc*/ 	.byte	0x04, 0x36
        /*00fe*/ 	.short	(.L_33 - .L_32)
.L_32:
        /*0100*/ 	.word	0x00000008
.L_33:


//--------------------- .nv.info._Z9initArrayPi   --------------------------
	.section	.nv.info._Z9initArrayPi,"",@"SHT_CUDA_INFO"
	.sectionflags	@""
	.align	4


	//----- nvinfo : EIATTR_CUDA_API_VERSION
	.align		4
        /*0000*/ 	.byte	0x04, 0x37
        /*0002*/ 	.short	(.L_35 - .L_34)
.L_34:
        /*0004*/ 	.word	0x00000082


	//----- nvinfo : EIATTR_KPARAM_INFO
	.align		4
.L_35:
        /*0008*/ 	.byte	0x04, 0x17
        /*000a*/ 	.short	(.L_37 - .L_36)
.L_36:
        /*000c*/ 	.word	0x00000000
        /*0010*/ 	.short	0x0000
        /*0012*/ 	.short	0x0000
        /*0014*/ 	.byte	0x00, 0xf5, 0x21, 0x00


	//----- nvinfo : EIATTR_SPARSE_MMA_MASK
	.align		4
.L_37:
        /*0018*/ 	.byte	0x03, 0x50
        /*001a*/ 	.short	0x0000


	//----- nvinfo : EIATTR_MAXREG_COUNT
	.align		4
        /*001c*/ 	.byte	0x03, 0x1b
        /*001e*/ 	.short	0x00ff


	//----- nvinfo : EIATTR_MERCURY_ISA_VERSION
	.align		4
        /*0020*/ 	.byte	0x03, 0x5f
        /*0022*/ 	.short	0x0101


	//----- nvinfo : EIATTR_VRC_CTA_INIT_COUNT
	.align		4
        /*0024*/ 	.byte	0x02, 0x4a
	.zero		1
	.zero		1


	//----- nvinfo : EIATTR_EXIT_INSTR_OFFSETS
	.align		4
        /*0028*/ 	.byte	0x04, 0x1c
        /*002a*/ 	.short	(.L_39 - .L_38)


	//   ....[0]....
.L_38:
        /*002c*/ 	.word	0x00000090


	//----- nvinfo : EIATTR_CBANK_PARAM_SIZE
	.align		4
.L_39:
        /*0030*/ 	.byte	0x03, 0x19
        /*0032*/ 	.short	0x0008


	//----- nvinfo : EIATTR_PARAM_CBANK
	.align		4
        /*0034*/ 	.byte	0x04, 0x0a
        /*0036*/ 	.short	(.L_41 - .L_40)
	.align		4
.L_40:
        /*0038*/ 	.word	index@(.nv.constant0._Z9initArrayPi)
        /*003c*/ 	.short	0x0380
        /*003e*/ 	.short	0x0008


	//----- nvinfo : EIATTR_SW_WAR
	.align		4
.L_41:
        /*0040*/ 	.byte	0x04, 0x36
        /*0042*/ 	.short	(.L_43 - .L_42)
.L_42:
        /*0044*/ 	.word	0x00000008
.L_43:


//--------------------- .nv.callgraph             --------------------------
	.section	.nv.callgraph,"",@"SHT_CUDA_CALLGRAPH"
	.align	4
	.sectionentsize	8
	.align		4
        /*0000*/ 	.word	0x00000000
	.align		4
        /*0004*/ 	.word	0xffffffff
	.align		4
        /*0008*/ 	.word	index@(_Z6squarePiS_i)
	.align		4
        /*000c*/ 	.word	index@(vprintf)
	.align		4
        /*0010*/ 	.word	0x00000000
	.align		4
        /*0014*/ 	.word	0xfffffffe
	.align		4
        /*0018*/ 	.word	0x00000000
	.align		4
        /*001c*/ 	.word	0xfffffffd
	.align		4
        /*0020*/ 	.word	0x00000000
	.align		4
        /*0024*/ 	.word	0xfffffffc


//--------------------- .nv.constant4             --------------------------
	.section	.nv.constant4,"a",@progbits
	.align	8
	.align		8
.nv.constant4:
        /*0000*/ 	.dword	vprintf
	.align		8
        /*0008*/ 	.dword	$str
	.align		8
        /*0010*/ 	.dword	$str$1


//--------------------- .text._Z6squarePiS_i      --------------------------
	.section	.text._Z6squarePiS_i,"ax",@progbits
	.align	128
        .global         _Z6squarePiS_i
        .type           _Z6squarePiS_i,@function
        .size           _Z6squarePiS_i,(.L_x_37 - _Z6squarePiS_i)
        .other          _Z6squarePiS_i,@"STO_CUDA_ENTRY STV_DEFAULT"
_Z6squarePiS_i:
.text._Z6squarePiS_i:
[----:B------:R-:W0:Y:S01]  /*0000*/  LDC R1, c[0x0][0x37c] ;  /* 0x0000df00ff017b82 */ /* 0x000e220000000800 */
[----:B------:R-:W1:Y:S01]  /*0010*/  LDCU UR4, c[0x0][0x390] ;  /* 0x00007200ff0477ac */ /* 0x000e620008000800 */
[----:B------:R-:W2:Y:S01]  /*0020*/  S2R R7, SR_TID.X ;  /* 0x0000000000077919 */ /* 0x000ea20000002100 */
[----:B0-----:R-:W-:Y:S01]  /*0030*/  VIADD R1, R1, 0xfffffff8 ;  /* 0xfffffff801017836 */ /* 0x001fe20000000000 */
[----:B------:R-:W0:Y:S04]  /*0040*/  LDCU UR5, c[0x0][0x2fc] ;  /* 0x00005f80ff0577ac */ /* 0x000e280008000800 */
[----:B------:R-:W2:Y:S01]  /*0050*/  LDC R2, c[0x0][0x360] ;  /* 0x0000d800ff027b82 */ /* 0x000ea20000000800 */
[----:B-1----:R-:W-:-:S07]  /*0060*/  IMAD.U32 R0, RZ, RZ, UR4 ;  /* 0x00000004ff007e24 */ /* 0x002fce000f8e00ff */
[----:B------:R-:W2:Y:S01]  /*0070*/  S2UR UR4, SR_CTAID.X ;  /* 0x00000000000479c3 */ /* 0x000ea20000002500 */
[----:B------:R-:W-:Y:S02]  /*0080*/  IABS R6, R0 ;  /* 0x0000000000067213 */ /* 0x000fe40000000000 */
[----:B------:R-:W-:Y:S02]  /*0090*/  ISETP.GE.AND P2, PT, R0, 0x1, PT ;  /* 0x000000010000780c */ /* 0x000fe40003f46270 */
[----:B------:R-:W1:Y:S08]  /*00a0*/  I2F.RP R3, R6 ;  /* 0x0000000600037306 */ /* 0x000e700000209400 */
[----:B-1----:R-:W1:Y:S01]  /*00b0*/  MUFU.RCP R3, R3 ;  /* 0x0000000300037308 */ /* 0x002e620000001000 */
[----:B--2---:R-:W-:Y:S01]  /*00c0*/  IMAD R2, R2, UR4, R7 ;  /* 0x0000000402027c24 */ /* 0x004fe2000f8e0207 */
[----:B------:R-:W2:Y:S04]  /*00d0*/  LDCU UR4, c[0x0][0x2f8] ;  /* 0x00005f00ff0477ac */ /* 0x000ea80008000800 */
[----:B------:R-:W-:-:S02]  /*00e0*/  IABS R33, R2 ;  /* 0x0000000200217213 */ /* 0x000fc40000000000 */
[----:B-1----:R-:W-:Y:S02]  /*00f0*/  IADD3 R4, PT, PT, R3, 0xffffffe, RZ ;  /* 0x0ffffffe03047810 */ /* 0x002fe40007ffe0ff */
[----:B--2---:R-:W-:Y:S02]  /*0100*/  IADD3 R19, P0, PT, R1, UR4, RZ ;  /* 0x0000000401137c10 */ /* 0x004fe4000ff1e0ff */
[----:B------:R1:W2:Y:S02]  /*0110*/  F2I.FTZ.U32.TRUNC.NTZ R5, R4 ;  /* 0x0000000400057305 */ /* 0x0002a4000021f000 */
[----:B-1----:R-:W-:Y:S02]  /*0120*/  IMAD.MOV.U32 R4, RZ, RZ, RZ ;  /* 0x000000ffff047224 */ /* 0x002fe400078e00ff */
[----:B--2---:R-:W-:-:S04]  /*0130*/  IMAD.MOV R9, RZ, RZ, -R5 ;  /* 0x000000ffff097224 */ /* 0x004fc800078e0a05 */
[----:B------:R-:W-:-:S04]  /*0140*/  IMAD R7, R9, R6, RZ ;  /* 0x0000000609077224 */ /* 0x000fc800078e02ff */
[----:B------:R-:W-:-:S06]  /*0150*/  IMAD.HI.U32 R5, R5, R7, R4 ;  /* 0x0000000705057227 */ /* 0x000fcc00078e0004 */
[----:B------:R-:W-:-:S05]  /*0160*/  IMAD.HI.U32 R5, R5, R33, RZ ;  /* 0x0000002105057227 */ /* 0x000fca00078e00ff */
[----:B------:R-:W-:-:S05]  /*0170*/  IADD3 R5, PT, PT, -R5, RZ, RZ ;  /* 0x000000ff05057210 */ /* 0x000fca0007ffe1ff */
[----:B------:R-:W-:-:S05]  /*0180*/  IMAD R33, R6, R5, R33 ;  /* 0x0000000506217224 */ /* 0x000fca00078e0221 */
[----:B------:R-:W-:-:S13]  /*0190*/  ISETP.GT.U32.AND P1, PT, R6, R33, PT ;  /* 0x000000210600720c */ /* 0x000fda0003f24070 */
[----:B------:R-:W-:Y:S01]  /*01a0*/  @!P1 IMAD.IADD R33, R33, 0x1, -R6 ;  /* 0x0000000121219824 */ /* 0x000fe200078e0a06 */
[----:B0-----:R-:W-:Y:S06]  /*01b0*/  @!P2 EXIT ;  /* 0x000000000000a94d */ /* 0x001fec0003800000 */
[----:B------:R-:W-:Y:S01]  /*01c0*/  ISETP.GT.U32.AND P3, PT, R6, R33, PT ;  /* 0x000000210600720c */ /* 0x000fe20003f64070 */
[----:B------:R-:W0:Y:S01]  /*01d0*/  LDC.64 R40, c[0x0][0x388] ;  /* 0x0000e200ff287b82 */ /* 0x000e220000000a00 */
[----:B------:R-:W-:Y:S01]  /*01e0*/  ISETP.GE.AND P2, PT, R2, RZ, PT ;  /* 0x000000ff0200720c */ /* 0x000fe20003f46270 */
[----:B------:R-:W1:Y:S01]  /*01f0*/  LDCU.64 UR36, c[0x0][0x358] ;  /* 0x00006b00ff2477ac */ /* 0x000e620008000a00 */
[C---:B------:R-:W-:Y:S01]  /*0200*/  ISETP.NE.AND P1, PT, R0.reuse, RZ, PT ;  /* 0x000000ff0000720c */ /* 0x040fe20003f25270 */
[----:B------:R-:W-:Y:S01]  /*0210*/  IMAD.MOV.U32 R26, RZ, RZ, RZ ;  /* 0x000000ffff1a7224 */ /* 0x000fe200078e00ff */
[----:B------:R-:W-:Y:S02]  /*0220*/  IADD3.X R18, PT, PT, RZ, UR5, RZ, P0, !PT ;  /* 0x00000005ff127c10 */ /* 0x000fe400087fe4ff */
[----:B------:R-:W-:-:S05]  /*0230*/  LOP3.LUT R32, R0, 0x7, RZ, 0xc0, !PT ;  /* 0x0000000700207812 */ /* 0x000fca00078ec0ff */
[----:B------:R-:W-:Y:S01]  /*0240*/  @!P3 IMAD.IADD R33, R33, 0x1, -R6 ;  /* 0x000000012121b824 */ /* 0x000fe200078e0a06 */
[----:B------:R-:W-:-:S03]  /*0250*/  ISETP.GE.U32.AND P3, PT, R0, 0x8, PT ;  /* 0x000000080000780c */ /* 0x000fc60003f66070 */
[----:B------:R-:W-:Y:S01]  /*0260*/  @!P2 IMAD.MOV R33, RZ, RZ, -R33 ;  /* 0x000000ffff21a224 */ /* 0x000fe200078e0a21 */
[----:B------:R-:W-:Y:S01]  /*0270*/  @!P1 LOP3.LUT R33, RZ, R0, RZ, 0x33, !PT ;  /* 0x00000000ff219212 */ /* 0x000fe200078e33ff */
[----:B0-----:R-:W-:-:S08]  /*0280*/  IMAD.WIDE R40, R2, 0x4, R40 ;  /* 0x0000000402287825 */ /* 0x001fd000078e0228 */
[----:B-1----:R-:W-:Y:S05]  /*0290*/  @!P3 BRA `(.L_x_0) ;  /* 0x0000000c00e0b947 */ /* 0x002fea0003800000 */
[----:B------:R-:W0:Y:S01]  /*02a0*/  LDC.64 R24, c[0x0][0x380] ;  /* 0x0000e000ff187b82 */ /* 0x000e220000000a00 */
[----:B------:R-:W-:Y:S01]  /*02b0*/  HFMA2 R31, -RZ, RZ, 0, 4.17232513427734375e-07 ;  /* 0x00000007ff1f7431 */ /* 0x000fe200000001ff */
[----:B------:R-:W-:Y:S01]  /*02c0*/  BSSY.RECONVERGENT B6, `(.L_x_0) ;  /* 0x00000f5000067945 */ /* 0x000fe20003800200 */
[--C-:B------:R-:W-:Y:S01]  /*02d0*/  IMAD.IADD R16, R2, 0x1, -R33.reuse ;  /* 0x0000000102107824 */ /* 0x100fe200078e0a21 */
[----:B------:R-:W1:Y:S01]  /*02e0*/  LDCU UR38, c[0x0][0x390] ;  /* 0x00007200ff2677ac */ /* 0x000e620008000800 */
[----:B------:R-:W-:Y:S02]  /*02f0*/  IMAD.MOV.U32 R17, RZ, RZ, R33 ;  /* 0x000000ffff117224 */ /* 0x000fe400078e0021 */
[----:B0-----:R-:W-:-:S04]  /*0300*/  IMAD.WIDE.U32 R38, R0, 0x4, R24 ;  /* 0x0000000400267825 */ /* 0x001fc800078e0018 */
[----:B------:R-:W-:-:S04]  /*0310*/  IMAD.WIDE.U32 R36, R0, 0x10, R24 ;  /* 0x0000001000247825 */ /* 0x000fc800078e0018 */
[----:B------:R-:W-:-:S04]  /*0320*/  IMAD.WIDE.U32 R34, R0, 0x14, R24 ;  /* 0x0000001400227825 */ /* 0x000fc800078e0018 */
[----:B------:R-:W-:-:S04]  /*0330*/  IMAD.WIDE.U32 R22, R0, 0x18, R24 ;  /* 0x0000001800167825 */ /* 0x000fc800078e0018 */
[C---:B------:R-:W-:Y:S01]  /*0340*/  IMAD.WIDE.U32 R24, R0.reuse, 0x1c, R24 ;  /* 0x0000001c00187825 */ /* 0x040fe200078e0018 */
[----:B------:R-:W-:-:S04]  /*0350*/  LOP3.LUT R0, R0, 0x7ffffff8, RZ, 0xc0, !PT ;  /* 0x7ffffff800007812 */ /* 0x000fc800078ec0ff */
[----:B-1----:R-:W-:-:S07]  /*0360*/  IADD3 R30, PT, PT, -R0, RZ, RZ ;  /* 0x000000ff001e7210 */ /* 0x002fce0007ffe1ff */
.L_x_17:
[----:B0-----:R-:W0:Y:S01]  /*0370*/  LDC.64 R42, c[0x0][0x380] ;  /* 0x0000e000ff2a7b82 */ /* 0x001e220000000a00 */
[----:B------:R-:W1:Y:S07]  /*0380*/  LDCU.64 UR4, c[0x4][0x8] ;  /* 0x01000100ff0477ac */ /* 0x000e6e0008000a00 */
[----:B------:R-:W2:Y:S01]  /*0390*/  LDC R5, c[0x0][0x390] ;  /* 0x0000e400ff057b82 */ /* 0x000ea20000000800 */
[----:B0-----:R-:W-:-:S04]  /*03a0*/  IMAD.WIDE R6, R17, 0x4, R42 ;  /* 0x0000000411067825 */ /* 0x001fc800078e022a */
[----:B------:R-:W-:Y:S01]  /*03b0*/  IMAD.WIDE R42, R16, 0x4, R42 ;  /* 0x00000004102a7825 */ /* 0x000fe200078e022a */
[----:B------:R0:W3:Y:S04]  /*03c0*/  LDG.E R0, desc[UR36][R6.64] ;  /* 0x0000002406007981 */ /* 0x0000e8000c1e1900 */
[----:B------:R-:W3:Y:S01]  /*03d0*/  LDG.E R3, desc[UR36][R42.64] ;  /* 0x000000242a037981 */ /* 0x000ee2000c1e1900 */
[----:B------:R-:W-:Y:S01]  /*03e0*/  MOV R8, 0x0 ;  /* 0x0000000000087802 */ /* 0x000fe20000000f00 */
[C---:B--2---:R-:W-:Y:S01]  /*03f0*/  IMAD.WIDE.U32 R46, R5.reuse, 0x8, R6 ;  /* 0x00000008052e7825 */ /* 0x044fe200078e0006 */
[----:B------:R-:W-:-:S03]  /*0400*/  LOP3.LUT R26, R5, 0x7ffffff8, RZ, 0xc0, !PT ;  /* 0x7ffffff8051a7812 */ /* 0x000fc600078ec0ff */
[----:B------:R-:W-:Y:S01]  /*0410*/  IMAD.WIDE.U32 R44, R5, 0xc, R6 ;  /* 0x0000000c052c7825 */ /* 0x000fe200078e0006 */
[----:B------:R-:W2:Y:S01]  /*0420*/  LDC.64 R8, c[0x4][R8] ;  /* 0x0100000008087b82 */ /* 0x000ea20000000a00 */
[----:B0-----:R-:W-:Y:S02]  /*0430*/  MOV R6, R19 ;  /* 0x0000001300067202 */ /* 0x001fe40000000f00 */
[----:B-1----:R-:W-:Y:S02]  /*0440*/  IMAD.U32 R4, RZ, RZ, UR4 ;  /* 0x00000004ff047e24 */ /* 0x002fe4000f8e00ff */
[----:B------:R-:W-:Y:S02]  /*0450*/  IMAD.U32 R5, RZ, RZ, UR5 ;  /* 0x00000005ff057e24 */ /* 0x000fe4000f8e00ff */
[----:B------:R-:W-:Y:S02]  /*0460*/  IMAD.MOV.U32 R7, RZ, RZ, R18 ;  /* 0x000000ffff077224 */ /* 0x000fe400078e0012 */
[----:B---3--:R-:W-:-:S05]  /*0470*/  IMAD R3, R3, R0, RZ ;  /* 0x0000000003037224 */ /* 0x008fca00078e02ff */
[----:B--2---:R0:W-:Y:S02]  /*0480*/  STL.64 [R1], R2 ;  /* 0x0000000201007387 */ /* 0x0041e40000100a00 */
[----:B------:R-:W-:-:S07]  /*0490*/  LEPC R20, `(.L_x_1) ;  /* 0x000000001014794e */ /* 0x000fce0000000000 */
[----:B0-----:R-:W-:Y:S05]  /*04a0*/  CALL.ABS.NOINC R8 ;  /* 0x0000000008007343 */ /* 0x001fea0003c00000 */
.L_x_1:
[----:B------:R-:W-:Y:S01]  /*04b0*/  MOV R27, 0x0 ;  /* 0x00000000001b7802 */ /* 0x000fe20000000f00 */
[----:B------:R0:W-:Y:S01]  /*04c0*/  STL.64 [R1], R16 ;  /* 0x0000001001007387 */ /* 0x0001e20000100a00 */
[----:B------:R-:W1:Y:S01]  /*04d0*/  LDCU.64 UR4, c[0x4][0x10] ;  /* 0x01000200ff0477ac */ /* 0x000e620008000a00 */
[----:B------:R-:W-:Y:S01]  /*04e0*/  IMAD.MOV.U32 R6, RZ, RZ, R19 ;  /* 0x000000ffff067224 */ /* 0x000fe200078e0013 */
[----:B------:R0:W2:Y:S01]  /*04f0*/  LDC.64 R8, c[0x4][R27] ;  /* 0x010000001b087b82 */ /* 0x0000a20000000a00 */
[----:B------:R-:W-:Y:S02]  /*0500*/  IMAD.MOV.U32 R7, RZ, RZ, R18 ;  /* 0x000000ffff077224 */ /* 0x000fe400078e0012 */
[----:B-1----:R-:W-:Y:S01]  /*0510*/  IMAD.U32 R4, RZ, RZ, UR4 ;  /* 0x00000004ff047e24 */ /* 0x002fe2000f8e00ff */
[----:B0-----:R-:W-:-:S07]  /*0520*/  MOV R5, UR5 ;  /* 0x0000000500057c02 */ /* 0x001fce0008000f00 */
[----:B------:R-:W-:-:S07]  /*0530*/  LEPC R20, `(.L_x_2) ;  /* 0x000000001014794e */ /* 0x000fce0000000000 */
[----:B--2---:R-:W-:Y:S05]  /*0540*/  CALL.ABS.NOINC R8 ;  /* 0x0000000008007343 */ /* 0x004fea0003c00000 */
.L_x_2:
[----:B------:R-:W2:Y:S01]  /*0550*/  LDG.E R0, desc[UR36][R40.64] ;  /* 0x0000002428007981 */ /* 0x000ea2000c1e1900 */
[----:B------:R-:W-:Y:S01]  /*0560*/  IMAD.WIDE R10, R17, 0x4, R38 ;  /* 0x00000004110a7825 */ /* 0x000fe200078e0226 */
[----:B------:R-:W-:Y:S01]  /*0570*/  MOV R12, R2 ;  /* 0x00000002000c7202 */ /* 0x000fe20000000f00 */
[----:B------:R-:W0:Y:S01]  /*0580*/  LDCU.64 UR4, c[0x4][0x8] ;  /* 0x01000100ff0477ac */ /* 0x000e220008000a00 */
[----:B--2---:R-:W-:-:S05]  /*0590*/  IADD3 R3, PT, PT, R31, -0x7, R0 ;  /* 0xfffffff91f037810 */ /* 0x004fca0007ffe000 */
[----:B------:R1:W-:Y:S04]  /*05a0*/  STG.E desc[UR36][R40.64], R3 ;  /* 0x0000000328007986 */ /* 0x0003e8000c101924 */
[----:B------:R-:W2:Y:S04]  /*05b0*/  LDG.E R10, desc[UR36][R10.64] ;  /* 0x000000240a0a7981 */ /* 0x000ea8000c1e1900 */
[----:B------:R-:W2:Y:S01]  /*05c0*/  LDG.E R13, desc[UR36][R42.64+0x4] ;  /* 0x000004242a0d7981 */ /* 0x000ea2000c1e1900 */
[----:B------:R1:W3:Y:S01]  /*05d0*/  LDC.64 R8, c[0x4][R27] ;  /* 0x010000001b087b82 */ /* 0x0002e20000000a00 */
[----:B0-----:R-:W-:Y:S01]  /*05e0*/  IMAD.U32 R4, RZ, RZ, UR4 ;  /* 0x00000004ff047e24 */ /* 0x001fe2000f8e00ff */
[----:B------:R-:W-:Y:S01]  /*05f0*/  MOV R6, R19 ;  /* 0x0000001300067202 */ /* 0x000fe20000000f00 */
[----:B------:R-:W-:-:S02]  /*0600*/  IMAD.U32 R5, RZ, RZ, UR5 ;  /* 0x00000005ff057e24 */ /* 0x000fc4000f8e00ff */
[----:B------:R-:W-:Y:S02]  /*0610*/  IMAD.MOV.U32 R7, RZ, RZ, R18 ;  /* 0x000000ffff077224 */ /* 0x000fe400078e0012 */
[----:B------:R-:W-:Y:S02]  /*0620*/  VIADD R28, R16, 0x1 ;  /* 0x00000001101c7836 */ /* 0x000fe40000000000 */
[----:B--2---:R-:W-:-:S05]  /*0630*/  IMAD R13, R13, R10, RZ ;  /* 0x0000000a0d0d7224 */ /* 0x004fca00078e02ff */
[----:B---3--:R1:W-:Y:S02]  /*0640*/  STL.64 [R1], R12 ;  /* 0x0000000c01007387 */ /* 0x0083e40000100a00 */
[----:B------:R-:W-:-:S07]  /*0650*/  LEPC R20, `(.L_x_3) ;  /* 0x000000001014794e */ /* 0x000fce0000000000 */
[----:B-1----:R-:W-:Y:S05]  /*0660*/  CALL.ABS.NOINC R8 ;  /* 0x0000000008007343 */ /* 0x002fea0003c00000 */
.L_x_3:
[----:B------:R-:W-:Y:S01]  /*0670*/  IADD3 R29, PT, PT, R17, UR38, RZ ;  /* 0x00000026111d7c10 */ /* 0x000fe2000fffe0ff */
[----:B------:R0:W1:Y:S01]  /*0680*/  LDC.64 R8, c[0x4][R27] ;  /* 0x010000001b087b82 */ /* 0x0000620000000a00 */
[----:B------:R-:W2:Y:S01]  /*0690*/  LDCU.64 UR4, c[0x4][0x10] ;  /* 0x01000200ff0477ac */ /* 0x000ea20008000a00 */
[----:B------:R-:W-:Y:S01]  /*06a0*/  MOV R6, R19 ;  /* 0x0000001300067202 */ /* 0x000fe20000000f00 */
[----:B------:R-:W-:Y:S01]  /*06b0*/  IMAD.MOV.U32 R7, RZ, RZ, R18 ;  /* 0x000000ffff077224 */ /* 0x000fe200078e0012 */
[----:B------:R0:W-:Y:S01]  /*06c0*/  STL.64 [R1], R28 ;  /* 0x0000001c01007387 */ /* 0x0001e20000100a00 */
[----:B--2---:R-:W-:Y:S02]  /*06d0*/  IMAD.U32 R4, RZ, RZ, UR4 ;  /* 0x00000004ff047e24 */ /* 0x004fe4000f8e00ff */
[----:B0-----:R-:W-:-:S07]  /*06e0*/  IMAD.U32 R5, RZ, RZ, UR5 ;  /* 0x00000005ff057e24 */ /* 0x001fce000f8e00ff */
[----:B------:R-:W-:-:S07]  /*06f0*/  LEPC R20, `(.L_x_4) ;  /* 0x000000001014794e */ /* 0x000fce0000000000 */
[----:B-1----:R-:W-:Y:S05]  /*0700*/  CALL.ABS.NOINC R8 ;  /* 0x0000000008007343 */ /* 0x002fea0003c00000 */
.L_x_4:
[----:B------:R-:W2:Y:S01]  /*0710*/  LDG.E R0, desc[UR36][R40.64] ;  /* 0x0000002428007981 */ /* 0x000ea2000c1e1900 */
[----:B------:R-:W-:Y:S01]  /*0720*/  IMAD.MOV.U32 R10, RZ, RZ, R2 ;  /* 0x000000ffff0a7224 */ /* 0x000fe200078e0002 */
[----:B------:R-:W0:Y:S01]  /*0730*/  LDCU.64 UR4, c[0x4][0x8] ;  /* 0x01000100ff0477ac */ /* 0x000e220008000a00 */
[----:B--2---:R-:W-:-:S05]  /*0740*/  IADD3 R3, PT, PT, R31, -0x6, R0 ;  /* 0xfffffffa1f037810 */ /* 0x004fca0007ffe000 */
[----:B------:R1:W-:Y:S04]  /*0750*/  STG.E desc[UR36][R40.64], R3 ;  /* 0x0000000328007986 */ /* 0x0003e8000c101924 */
[----:B------:R-:W2:Y:S04]  /*0760*/  LDG.E R46, desc[UR36][R46.64] ;  /* 0x000000242e2e7981 */ /* 0x000ea8000c1e1900 */
[----:B------:R-:W2:Y:S01]  /*0770*/  LDG.E R11, desc[UR36][R42.64+0x8] ;  /* 0x000008242a0b7981 */ /* 0x000ea2000c1e1900 */
[----:B------:R1:W3:Y:S01]  /*0780*/  LDC.64 R8, c[0x4][R27] ;  /* 0x010000001b087b82 */ /* 0x0002e20000000a00 */
[----:B0-----:R-:W-:Y:S01]  /*0790*/  MOV R4, UR4 ;  /* 0x0000000400047c02 */ /* 0x001fe20008000f00 */
[----:B------:R-:W-:Y:S01]  /*07a0*/  IMAD.U32 R5, RZ, RZ, UR5 ;  /* 0x00000005ff057e24 */ /* 0x000fe2000f8e00ff */
[----:B------:R-:W-:Y:S01]  /*07b0*/  MOV R7, R18 ;  /* 0x0000001200077202 */ /* 0x000fe20000000f00 */
[----:B------:R-:W-:-:S02]  /*07c0*/  IMAD.MOV.U32 R6, RZ, RZ, R19 ;  /* 0x000000ffff067224 */ /* 0x000fc400078e0013 */
[----:B------:R-:W-:Y:S02]  /*07d0*/  VIADD R28, R16, 0x2 ;  /* 0x00000002101c7836 */ /* 0x000fe40000000000 */
[----:B--2---:R-:W-:-:S05]  /*07e0*/  IMAD R11, R11, R46, RZ ;  /* 0x0000002e0b0b7224 */ /* 0x004fca00078e02ff */
[----:B---3--:R1:W-:Y:S02]  /*07f0*/  STL.64 [R1], R10 ;  /* 0x0000000a01007387 */ /* 0x0083e40000100a00 */
[----:B------:R-:W-:-:S07]  /*0800*/  LEPC R20, `(.L_x_5) ;  /* 0x000000001014794e */ /* 0x000fce0000000000 */
[----:B-1----:R-:W-:Y:S05]  /*0810*/  CALL.ABS.NOINC R8 ;  /* 0x0000000008007343 */ /* 0x002fea0003c00000 */
.L_x_5:
[----:B------:R-:W-:Y:S01]  /*0820*/  VIADD R29, R29, UR38 ;  /* 0x000000261d1d7c36 */ /* 0x000fe20008000000 */
[----:B------:R0:W1:Y:S01]  /*0830*/  LDC.64 R8, c[0x4][R27] ;  /* 0x010000001b087b82 */ /* 0x0000620000000a00 */
[----:B------:R-:W2:Y:S01]  /*0840*/  LDCU.64 UR4, c[0x4][0x10] ;  /* 0x01000200ff0477ac */ /* 0x000ea20008000a00 */
[----:B------:R-:W-:Y:S01]  /*0850*/  IMAD.MOV.U32 R6, RZ, RZ, R19 ;  /* 0x000000ffff067224 */ /* 0x000fe200078e0013 */
[----:B------:R-:W-:Y:S01]  /*0860*/  MOV R7, R18 ;  /* 0x0000001200077202 */ /* 0x000fe20000000f00 */
[----:B------:R0:W-:Y:S01]  /*0870*/  STL.64 [R1], R28 ;  /* 0x0000001c01007387 */ /* 0x0001e20000100a00 */
[----:B--2---:R-:W-:Y:S01]  /*0880*/  MOV R4, UR4 ;  /* 0x0000000400047c02 */ /* 0x004fe20008000f00 */
[----:B0-----:R-:W-:-:S07]  /*0890*/  IMAD.U32 R5, RZ, RZ, UR5 ;  /* 0x00000005ff057e24 */ /* 0x001fce000f8e00ff */
[----:B------:R-:W-:-:S07]  /*08a0*/  LEPC R20, `(.L_x_6) ;  /* 0x000000001014794e */ /* 0x000fce0000000000 */
[----:B-1----:R-:W-:Y:S05]  /*08b0*/  CALL.ABS.NOINC R8 ;  /* 0x0000000008007343 */ /* 0x002fea0003c00000 */
.L_x_6:
[----:B------:R-:W2:Y:S01]  /*08c0*/  LDG.E R0, desc[UR36][R40.64] ;  /* 0x0000002428007981 */ /* 0x000ea2000c1e1900 */
[----:B------:R-:W0:Y:S01]  /*08d0*/  LDCU.64 UR4, c[0x4][0x8] ;  /* 0x01000100ff0477ac */ /* 0x000e220008000a00 */
[----:B--2---:R-:W-:-:S05]  /*08e0*/  IADD3 R3, PT, PT, R31, -0x5, R0 ;  /* 0xfffffffb1f037810 */ /* 0x004fca0007ffe000 */
[----:B------:R1:W-:Y:S04]  /*08f0*/  STG.E desc[UR36][R40.64], R3 ;  /* 0x0000000328007986 */ /* 0x0003e8000c101924 */
[----:B------:R-:W2:Y:S04]  /*0900*/  LDG.E R44, desc[UR36][R44.64] ;  /* 0x000000242c2c7981 */ /* 0x000ea8000c1e1900 */
[----:B------:R-:W2:Y:S01]  /*0910*/  LDG.E R11, desc[UR36][R42.64+0xc] ;  /* 0x00000c242a0b7981 */ /* 0x000ea2000c1e1900 */
[----:B------:R-:W-:Y:S01]  /*0920*/  IMAD.MOV.U32 R10, RZ, RZ, R2 ;  /* 0x000000ffff0a7224 */ /* 0x000fe200078e0002 */
[----:B------:R1:W3:Y:S01]  /*0930*/  LDC.64 R8, c[0x4][R27] ;  /* 0x010000001b087b82 */ /* 0x0002e20000000a00 */
[----:B0-----:R-:W-:Y:S01]  /*0940*/  IMAD.U32 R4, RZ, RZ, UR4 ;  /* 0x00000004ff047e24 */ /* 0x001fe2000f8e00ff */
[----:B------:R-:W-:Y:S01]  /*0950*/  MOV R5, UR5 ;  /* 0x0000000500057c02 */ /* 0x000fe20008000f00 */
[----:B------:R-:W-:Y:S01]  /*0960*/  IMAD.MOV.U32 R6, RZ, RZ, R19 ;  /* 0x000000ffff067224 */ /* 0x000fe200078e0013 */
[----:B------:R-:W-:Y:S01]  /*0970*/  MOV R7, R18 ;  /* 0x0000001200077202 */ /* 0x000fe20000000f00 */
[----:B------:R-:W-:-:S02]  /*0980*/  VIADD R28, R16, 0x3 ;  /* 0x00000003101c7836 */ /* 0x000fc40000000000 */
[----:B--2---:R-:W-:-:S05]  /*0990*/  IMAD R11, R11, R44, RZ ;  /* 0x0000002c0b0b7224 */ /* 0x004fca00078e02ff */
[----:B---3--:R1:W-:Y:S02]  /*09a0*/  STL.64 [R1], R10 ;  /* 0x0000000a01007387 */ /* 0x0083e40000100a00 */
[----:B------:R-:W-:-:S07]  /*09b0*/  LEPC R20, `(.L_x_7) ;  /* 0x000000001014794e */ /* 0x000fce0000000000 */
[----:B-1----:R-:W-:Y:S05]  /*09c0*/  CALL.ABS.NOINC R8 ;  /* 0x0000000008007343 */ /* 0x002fea0003c00000 */
.L_x_7:
[----:B------:R-:W-:Y:S01]  /*09d0*/  IADD3 R29, PT, PT, R29, UR38, RZ ;  /* 0x000000261d1d7c10 */ /* 0x000fe2000fffe0ff */
[----:B------:R0:W1:Y:S01]  /*09e0*/  LDC.64 R8, c[0x4][R27] ;  /* 0x010000001b087b82 */ /* 0x0000620000000a00 */
[----:B------:R-:W2:Y:S01]  /*09f0*/  LDCU.64 UR4, c[0x4][0x10] ;  /* 0x01000200ff0477ac */ /* 0x000ea20008000a00 */
[----:B------:R-:W-:Y:S01]  /*0a00*/  IMAD.MOV.U32 R6, RZ, RZ, R19 ;  /* 0x000000ffff067224 */ /* 0x000fe200078e0013 */
[----:B------:R-:W-:Y:S01]  /*0a10*/  MOV R7, R18 ;  /* 0x0000001200077202 */ /* 0x000fe20000000f00 */
[----:B------:R0:W-:Y:S01]  /*0a20*/  STL.64 [R1], R28 ;  /* 0x0000001c01007387 */ /* 0x0001e20000100a00 */
[----:B--2---:R-:W-:Y:S01]  /*0a30*/  IMAD.U32 R4, RZ, RZ, UR4 ;  /* 0x00000004ff047e24 */ /* 0x004fe2000f8e00ff */
[----:B0-----:R-:W-:-:S07]  /*0a40*/  MOV R5, UR5 ;  /* 0x0000000500057c02 */ /* 0x001fce0008000f00 */
[----:B------:R-:W-:-:S07]  /*0a50*/  LEPC R20, `(.L_x_8) ;  /* 0x000000001014794e */ /* 0x000fce0000000000 */
[----:B-1----:R-:W-:Y:S05]  /*0a60*/  CALL.ABS.NOINC R8 ;  /* 0x0000000008007343 */ /* 0x002fea0003c00000 */
.L_x_8:
[----:B------:R-:W2:Y:S01]  /*0a70*/  LDG.E R0, desc[UR36][R40.64] ;  /* 0x0000002428007981 */ /* 0x000ea2000c1e1900 */
[----:B------:R-:W-:Y:S01]  /*0a80*/  IMAD.WIDE R10, R17, 0x4, R36 ;  /* 0x00000004110a7825 */ /* 0x000fe200078e0224 */
[----:B------:R-:W0:Y:S01]  /*0a90*/  LDCU.64 UR4, c[0x4][0x8] ;  /* 0x01000100ff0477ac */ /* 0x000e220008000a00 */
[----:B--2---:R-:W-:-:S05]  /*0aa0*/  IADD3 R3, PT, PT, R31, -0x4, R0 ;  /* 0xfffffffc1f037810 */ /* 0x004fca0007ffe000 */
[----:B------:R1:W-:Y:S04]  /*0ab0*/  STG.E desc[UR36][R40.64], R3 ;  /* 0x0000000328007986 */ /* 0x0003e8000c101924 */
[----:B------:R-:W2:Y:S04]  /*0ac0*/  LDG.E R10, desc[UR36][R10.64] ;  /* 0x000000240a0a7981 */ /* 0x000ea8000c1e1900 */
[----:B------:R-:W2:Y:S01]  /*0ad0*/  LDG.E R13, desc[UR36][R42.64+0x10] ;  /* 0x000010242a0d7981 */ /* 0x000ea2000c1e1900 */
[----:B------:R-:W-:Y:S01]  /*0ae0*/  IMAD.MOV.U32 R12, RZ, RZ, R2 ;  /* 0x000000ffff0c7224 */ /* 0x000fe200078e0002 */
[----:B------:R1:W3:Y:S01]  /*0af0*/  LDC.64 R8, c[0x4][R27] ;  /* 0x010000001b087b82 */ /* 0x0002e20000000a00 */
[----:B0-----:R-:W-:Y:S01]  /*0b00*/  MOV R4, UR4 ;  /* 0x0000000400047c02 */ /* 0x001fe20008000f00 */
[----:B------:R-:W-:Y:S01]  /*0b10*/  IMAD.U32 R5, RZ, RZ, UR5 ;  /* 0x00000005ff057e24 */ /* 0x000fe2000f8e00ff */
[----:B------:R-:W-:Y:S01]  /*0b20*/  MOV R6, R19 ;  /* 0x0000001300067202 */ /* 0x000fe20000000f00 */
[----:B------:R-:W-:Y:S01]  /*0b30*/  IMAD.MOV.U32 R7, RZ, RZ, R18 ;  /* 0x000000ffff077224 */ /* 0x000fe200078e0012 */
[----:B------:R-:W-:Y:S01]  /*0b40*/  IADD3 R28, PT, PT, R16, 0x4, RZ ;  /* 0x00000004101c7810 */ /* 0x000fe20007ffe0ff */
[----:B--2---:R-:W-:-:S05]  /*0b50*/  IMAD R13, R13, R10, RZ ;  /* 0x0000000a0d0d7224 */ /* 0x004fca00078e02ff */
[----:B---3--:R1:W-:Y:S02]  /*0b60*/  STL.64 [R1], R12 ;  /* 0x0000000c01007387 */ /* 0x0083e40000100a00 */
[----:B------:R-:W-:-:S07]  /*0b70*/  LEPC R20, `(.L_x_9) ;  /* 0x000000001014794e */ /* 0x000fce0000000000 */
[----:B-1----:R-:W-:Y:S05]  /*0b80*/  CALL.ABS.NOINC R8 ;  /* 0x0000000008007343 */ /* 0x002fea0003c00000 */
.L_x_9:
[----:B------:R-:W-:Y:S01]  /*0b90*/  VIADD R29, R29, UR38 ;  /* 0x000000261d1d7c36 */ /* 0x000fe20008000000 */
[----:B------:R0:W1:Y:S01]  /*0ba0*/  LDC.64 R8, c[0x4][R27] ;  /* 0x010000001b087b82 */ /* 0x0000620000000a00 */
[----:B------:R-:W2:Y:S01]  /*0bb0*/  LDCU.64 UR4, c[0x4][0x10] ;  /* 0x01000200ff0477ac */ /* 0x000ea20008000a00 */
[----:B------:R-:W-:Y:S01]  /*0bc0*/  MOV R6, R19 ;  /* 0x0000001300067202 */ /* 0x000fe20000000f00 */
[----:B------:R-:W-:Y:S01]  /*0bd0*/  IMAD.MOV.U32 R7, RZ, RZ, R18 ;  /* 0x000000ffff077224 */ /* 0x000fe200078e0012 */
[----:B------:R0:W-:Y:S01]  /*0be0*/  STL.64 [R1], R28 ;  /* 0x0000001c01007387 */ /* 0x0001e20000100a00 */
[----:B--2---:R-:W-:Y:S01]  /*0bf0*/  MOV R4, UR4 ;  /* 0x0000000400047c02 */ /* 0x004fe20008000f00 */
[----:B0-----:R-:W-:-:S07]  /*0c00*/  IMAD.U32 R5, RZ, RZ, UR5 ;  /* 0x00000005ff057e24 */ /* 0x001fce000f8e00ff */
[----:B------:R-:W-:-:S07]  /*0c10*/  LEPC R20, `(.L_x_10) ;  /* 0x000000001014794e */ /* 0x000fce0000000000 */
[----:B-1----:R-:W-:Y:S05]  /*0c20*/  CALL.ABS.NOINC R8 ;  /* 0x0000000008007343 */ /* 0x002fea0003c00000 */
.L_x_10:
[----:B------:R-:W2:Y:S01]  /*0c30*/  LDG.E R0, desc[UR36][R40.64] ;  /* 0x0000002428007981 */ /* 0x000ea2000c1e1900 */
[----:B------:R-:W-:Y:S01]  /*0c40*/  IMAD.WIDE R10, R17, 0x4, R34 ;  /* 0x00000004110a7825 */ /* 0x000fe200078e0222 */
[----:B------:R-:W0:Y:S01]  /*0c50*/  LDCU.64 UR4, c[0x4][0x8] ;  /* 0x01000100ff0477ac */ /* 0x000e220008000a00 */
[----:B--2---:R-:W-:-:S05]  /*0c60*/  IADD3 R3, PT, PT, R31, -0x3, R0 ;  /* 0xfffffffd1f037810 */ /* 0x004fca0007ffe000 */
[----:B------:R1:W-:Y:S04]  /*0c70*/  STG.E desc[UR36][R40.64], R3 ;  /* 0x0000000328007986 */ /* 0x0003e8000c101924 */
[----:B------:R-:W2:Y:S04]  /*0c80*/  LDG.E R10, desc[UR36][R10.64] ;  /* 0x000000240a0a7981 */ /* 0x000ea8000c1e1900 */
[----:B------:R-:W2:Y:S01]  /*0c90*/  LDG.E R13, desc[UR36][R42.64+0x14] ;  /* 0x000014242a0d7981 */ /* 0x000ea2000c1e1900 */
[----:B------:R-:W-:Y:S01]  /*0ca0*/  MOV R12, R2 ;  /* 0x00000002000c7202 */ /* 0x000fe20000000f00 */
        /* <DEDUP_REMOVED lines=10> */
.L_x_11:
        /* <DEDUP_REMOVED lines=10> */
.L_x_12:
        /* <DEDUP_REMOVED lines=18> */
.L_x_13:
        /* <DEDUP_REMOVED lines=10> */
.L_x_14:
        /* <DEDUP_REMOVED lines=18> */
.L_x_15:
        /* <DEDUP_REMOVED lines=10> */
.L_x_16:
[----:B------:R-:W2:Y:S01]  /*1170*/  LDG.E R0, desc[UR36][R40.64] ;  /* 0x0000002428007981 */ /* 0x000ea2000c1e1900 */
[----:B------:R-:W-:Y:S02]  /*1180*/  IADD3 R30, PT, PT, R30, 0x8, RZ ;  /* 0x000000081e1e7810 */ /* 0x000fe40007ffe0ff */
[----:B------:R-:W-:Y:S02]  /*1190*/  IADD3 R16, PT, PT, R16, 0x8, RZ ;  /* 0x0000000810107810 */ /* 0x000fe40007ffe0ff */
[----:B------:R-:W-:Y:S01]  /*11a0*/  ISETP.NE.AND P0, PT, R30, RZ, PT ;  /* 0x000000ff1e00720c */ /* 0x000fe20003f05270 */
[----:B--2---:R-:W-:Y:S01]  /*11b0*/  IMAD.IADD R3, R0, 0x1, R31 ;  /* 0x0000000100037824 */ /* 0x004fe200078e021f */
[----:B------:R-:W-:Y:S01]  /*11c0*/  IADD3 R31, PT, PT, R31, 0x8, RZ ;  /* 0x000000081f1f7810 */ /* 0x000fe20007ffe0ff */
[----:B------:R-:W-:-:S03]  /*11d0*/  IMAD.U32 R0, RZ, RZ, UR38 ;  /* 0x00000026ff007e24 */ /* 0x000fc6000f8e00ff */
[----:B------:R0:W-:Y:S01]  /*11e0*/  STG.E desc[UR36][R40.64], R3 ;  /* 0x0000000328007986 */ /* 0x0001e2000c101924 */
[----:B------:R-:W-:-:S06]  /*11f0*/  IMAD R17, R0, 0x8, R17 ;  /* 0x0000000800117824 */ /* 0x000fcc00078e0211 */
[----:B------:R-:W-:Y:S05]  /*1200*/  @P0 BRA `(.L_x_17) ;  /* 0xfffffff000580947 */ /* 0x000fea000383ffff */
[----:B------:R-:W-:Y:S05]  /*1210*/  BSYNC.RECONVERGENT B6 ;  /* 0x0000000000067941 */ /* 0x000fea0003800200 */
.L_x_0:
[----:B------:R-:W-:-:S13]  /*1220*/  ISETP.NE.AND P0, PT, R32, RZ, PT ;  /* 0x000000ff2000720c */ /* 0x000fda0003f05270 */
[----:B------:R-:W-:Y:S05]  /*1230*/  @!P0 EXIT ;  /* 0x000000000000894d */ /* 0x000fea0003800000 */
[----:B------:R-:W-:Y:S01]  /*1240*/  ISETP.GE.U32.AND P0, PT, R32, 0x4, PT ;  /* 0x000000042000780c */ /* 0x000fe20003f06070 */
[----:B------:R-:W-:Y:S01]  /*1250*/  IMAD.IADD R31, R2, 0x1, -R33 ;  /* 0x00000001021f7824 */ /* 0x000fe200078e0a21 */
[----:B------:R-:W-:-:S11]  /*1260*/  LOP3.LUT R30, R0, 0x3, RZ, 0xc0, !PT ;  /* 0x00000003001e7812 */ /* 0x000fd600078ec0ff */
[----:B------:R-:W-:Y:S05]  /*1270*/  @!P0 BRA `(.L_x_18) ;  /* 0x0000000400d88947 */ /* 0x000fea0003800000 */
[----:B------:R-:W1:Y:S01]  /*1280*/  LDC.64 R16, c[0x0][0x380] ;  /* 0x0000e000ff107b82 */ /* 0x000e620000000a00 */
[C---:B------:R-:W-:Y:S01]  /*1290*/  IADD3 R24, PT, PT, R26.reuse, R31, RZ ;  /* 0x0000001f1a187210 */ /* 0x040fe20007ffe0ff */
[----:B------:R-:W-:Y:S01]  /*12a0*/  IMAD R25, R26, R0, R33 ;  /* 0x000000001a197224 */ /* 0x000fe200078e0221 */
[----:B------:R-:W-:Y:S01]  /*12b0*/  MOV R27, 0x0 ;  /* 0x00000000001b7802 */ /* 0x000fe20000000f00 */
[----:B------:R-:W2:Y:S02]  /*12c0*/  LDCU.64 UR4, c[0x4][0x8] ;  /* 0x01000100ff0477ac */ /* 0x000ea40008000a00 */
[----:B-1----:R-:W-:-:S04]  /*12d0*/  IMAD.WIDE R22, R24, 0x4, R16 ;  /* 0x0000000418167825 */ /* 0x002fc800078e0210 */
[----:B------:R-:W-:Y:S01]  /*12e0*/  IMAD.WIDE R16, R25, 0x4, R16 ;  /* 0x0000000419107825 */ /* 0x000fe200078e0210 */
[----:B0-----:R-:W3:Y:S04]  /*12f0*/  LDG.E R3, desc[UR36][R22.64] ;  /* 0x0000002416037981 */ /* 0x001ee8000c1e1900 */
[----:B------:R-:W3:Y:S01]  /*1300*/  LDG.E R0, desc[UR36][R16.64] ;  /* 0x0000002410007981 */ /* 0x000ee2000c1e1900 */
[----:B------:R0:W1:Y:S01]  /*1310*/  LDC.64 R8, c[0x4][R27] ;  /* 0x010000001b087b82 */ /* 0x0000620000000a00 */
[----:B--2---:R-:W-:Y:S01]  /*1320*/  IMAD.U32 R4, RZ, RZ, UR4 ;  /* 0x00000004ff047e24 */ /* 0x004fe2000f8e00ff */
[----:B------:R-:W-:Y:S01]  /*1330*/  MOV R5, UR5 ;  /* 0x0000000500057c02 */ /* 0x000fe20008000f00 */
[----:B------:R-:W-:Y:S01]  /*1340*/  IMAD.MOV.U32 R6, RZ, RZ, R19 ;  /* 0x000000ffff067224 */ /* 0x000fe200078e0013 */
[----:B------:R-:W-:Y:S01]  /*1350*/  MOV R7, R18 ;  /* 0x0000001200077202 */ /* 0x000fe20000000f00 */
[----:B---3--:R-:W-:-:S05]  /*1360*/  IMAD R3, R3, R0, RZ ;  /* 0x0000000003037224 */ /* 0x008fca00078e02ff */
[----:B-1----:R0:W-:Y:S02]  /*1370*/  STL.64 [R1], R2 ;  /* 0x0000000201007387 */ /* 0x0021e40000100a00 */
[----:B------:R-:W-:-:S07]  /*1380*/  LEPC R20, `(.L_x_19) ;  /* 0x000000001014794e */ /* 0x000fce0000000000 */
[----:B0-----:R-:W-:Y:S05]  /*1390*/  CALL.ABS.NOINC R8 ;  /* 0x0000000008007343 */ /* 0x001fea0003c00000 */
.L_x_19:
[----:B------:R0:W-:Y:S01]  /*13a0*/  STL.64 [R1], R24 ;  /* 0x0000001801007387 */ /* 0x0001e20000100a00 */
[----:B------:R0:W1:Y:S01]  /*13b0*/  LDC.64 R8, c[0x4][R27] ;  /* 0x010000001b087b82 */ /* 0x0000620000000a00 */
[----:B------:R-:W2:Y:S01]  /*13c0*/  LDCU.64 UR4, c[0x4][0x10] ;  /* 0x01000200ff0477ac */ /* 0x000ea20008000a00 */
[----:B------:R-:W-:Y:S01]  /*13d0*/  IMAD.MOV.U32 R6, RZ, RZ, R19 ;  /* 0x000000ffff067224 */ /* 0x000fe200078e0013 */
[----:B------:R-:W-:Y:S01]  /*13e0*/  MOV R7, R18 ;  /* 0x0000001200077202 */ /* 0x000fe20000000f00 */
[----:B--2---:R-:W-:Y:S01]  /*13f0*/  IMAD.U32 R4, RZ, RZ, UR4 ;  /* 0x00000004ff047e24 */ /* 0x004fe2000f8e00ff */
[----:B0-----:R-:W-:-:S07]  /*1400*/  MOV R5, UR5 ;  /* 0x0000000500057c02 */ /* 0x001fce0008000f00 */
[----:B------:R-:W-:-:S07]  /*1410*/  LEPC R20, `(.L_x_20) ;  /* 0x000000001014794e */ /* 0x000fce0000000000 */
[----:B-1----:R-:W-:Y:S05]  /*1420*/  CALL.ABS.NOINC R8 ;  /* 0x0000000008007343 */ /* 0x002fea0003c00000 */
.L_x_20:
[----:B------:R-:W2:Y:S01]  /*1430*/  LDG.E R3, desc[UR36][R40.64] ;  /* 0x0000002428037981 */ /* 0x000ea2000c1e1900 */
[----:B------:R-:W0:Y:S01]  /*1440*/  LDC R29, c[0x0][0x390] ;  /* 0x0000e400ff1d7b82 */ /* 0x000e220000000800 */
[----:B------:R-:W1:Y:S01]  /*1450*/  LDCU.64 UR4, c[0x4][0x8] ;  /* 0x01000100ff0477ac */ /* 0x000e620008000a00 */
[----:B0-----:R-:W-:-:S04]  /*1460*/  IMAD.WIDE.U32 R16, R29, 0x4, R16 ;  /* 0x000000041d107825 */ /* 0x001fc800078e0010 */
[----:B--2---:R-:W-:-:S05]  /*1470*/  IMAD.IADD R3, R26, 0x1, R3 ;  /* 0x000000011a037824 */ /* 0x004fca00078e0203 */
[----:B------:R0:W-:Y:S04]  /*1480*/  STG.E desc[UR36][R40.64], R3 ;  /* 0x0000000328007986 */ /* 0x0001e8000c101924 */
[----:B------:R-:W2:Y:S04]  /*1490*/  LDG.E R11, desc[UR36][R22.64+0x4] ;  /* 0x00000424160b7981 */ /* 0x000ea8000c1e1900 */
[----:B------:R-:W2:Y:S01]  /*14a0*/  LDG.E R0, desc[UR36][R16.64] ;  /* 0x0000002410007981 */ /* 0x000ea2000c1e1900 */
[----:B------:R-:W-:Y:S01]  /*14b0*/  MOV R10, R2 ;  /* 0x00000002000a7202 */ /* 0x000fe20000000f00 */
[----:B------:R0:W3:Y:S01]  /*14c0*/  LDC.64 R8, c[0x4][R27] ;  /* 0x010000001b087b82 */ /* 0x0000e20000000a00 */
[----:B-1----:R-:W-:Y:S01]  /*14d0*/  IMAD.U32 R4, RZ, RZ, UR4 ;  /* 0x00000004ff047e24 */ /* 0x002fe2000f8e00ff */
[----:B------:R-:W-:Y:S01]  /*14e0*/  MOV R5, UR5 ;  /* 0x0000000500057c02 */ /* 0x000fe20008000f00 */
[----:B------:R-:W-:Y:S01]  /*14f0*/  IMAD.IADD R29, R25, 0x1, R29 ;  /* 0x00000001191d7824 */ /* 0x000fe200078e021d */
[----:B------:R-:W-:Y:S01]  /*1500*/  MOV R6, R19 ;  /* 0x0000001300067202 */ /* 0x000fe20000000f00 */
[----:B------:R-:W-:Y:S01]  /*1510*/  IMAD.MOV.U32 R7, RZ, RZ, R18 ;  /* 0x000000ffff077224 */ /* 0x000fe200078e0012 */
[----:B------:R-:W-:Y:S01]  /*1520*/  IADD3 R28, PT, PT, R24, 0x1, RZ ;  /* 0x00000001181c7810 */ /* 0x000fe20007ffe0ff */
[----:B--2---:R-:W-:-:S05]  /*1530*/  IMAD R11, R11, R0, RZ ;  /* 0x000000000b0b7224 */ /* 0x004fca00078e02ff */
[----:B---3--:R0:W-:Y:S02]  /*1540*/  STL.64 [R1], R10 ;  /* 0x0000000a01007387 */ /* 0x0081e40000100a00 */
[----:B------:R-:W-:-:S07]  /*1550*/  LEPC R20, `(.L_x_21) ;  /* 0x000000001014794e */ /* 0x000fce0000000000 */
[----:B0-----:R-:W-:Y:S05]  /*1560*/  CALL.ABS.NOINC R8 ;  /* 0x0000000008007343 */ /* 0x001fea0003c00000 */
.L_x_21:
        /* <DEDUP_REMOVED lines=9> */
.L_x_22:
[----:B------:R-:W2:Y:S01]  /*1600*/  LDG.E R3, desc[UR36][R40.64] ;  /* 0x0000002428037981 */ /* 0x000ea2000c1e1900 */
[----:B------:R-:W0:Y:S01]  /*1610*/  LDC R4, c[0x0][0x390] ;  /* 0x0000e400ff047b82 */ /* 0x000e220000000800 */
[----:B------:R-:W1:Y:S01]  /*1620*/  LDCU.64 UR4, c[0x4][0x8] ;  /* 0x01000100ff0477ac */ /* 0x000e620008000a00 */
[----:B0-----:R-:W-:Y:S01]  /*1630*/  IMAD.WIDE.U32 R16, R4, 0x4, R16 ;  /* 0x0000000404107825 */ /* 0x001fe200078e0010 */
[----:B--2---:R-:W-:-:S05]  /*1640*/  IADD3 R3, PT, PT, R26, 0x1, R3 ;  /* 0x000000011a037810 */ /* 0x004fca0007ffe003 */
[----:B------:R0:W-:Y:S04]  /*1650*/  STG.E desc[UR36][R40.64], R3 ;  /* 0x0000000328007986 */ /* 0x0001e8000c101924 */
[----:B------:R-:W2:Y:S04]  /*1660*/  LDG.E R11, desc[UR36][R22.64+0x8] ;  /* 0x00000824160b7981 */ /* 0x000ea8000c1e1900 */
[----:B------:R-:W2:Y:S01]  /*1670*/  LDG.E R0, desc[UR36][R16.64] ;  /* 0x0000002410007981 */ /* 0x000ea2000c1e1900 */
[----:B------:R-:W-:Y:S01]  /*1680*/  IMAD.MOV.U32 R10, RZ, RZ, R2 ;  /* 0x000000ffff0a7224 */ /* 0x000fe200078e0002 */
[----:B------:R0:W3:Y:S01]  /*1690*/  LDC.64 R8, c[0x4][R27] ;  /* 0x010000001b087b82 */ /* 0x0000e20000000a00 */
[----:B------:R-:W-:Y:S01]  /*16a0*/  IADD3 R29, PT, PT, R29, R4, RZ ;  /* 0x000000041d1d7210 */ /* 0x000fe20007ffe0ff */
[----:B-1----:R-:W-:Y:S01]  /*16b0*/  IMAD.U32 R4, RZ, RZ, UR4 ;  /* 0x00000004ff047e24 */ /* 0x002fe2000f8e00ff */
[----:B------:R-:W-:Y:S01]  /*16c0*/  MOV R5, UR5 ;  /* 0x0000000500057c02 */ /* 0x000fe20008000f00 */
[----:B------:R-:W-:Y:S01]  /*16d0*/  IMAD.MOV.U32 R6, RZ, RZ, R19 ;  /* 0x000000ffff067224 */ /* 0x000fe200078e0013 */
[----:B------:R-:W-:Y:S01]  /*16e0*/  MOV R7, R18 ;  /* 0x0000001200077202 */ /* 0x000fe20000000f00 */
[----:B------:R-:W-:-:S02]  /*16f0*/  VIADD R28, R24, 0x2 ;  /* 0x00000002181c7836 */ /* 0x000fc40000000000 */
[----:B--2---:R-:W-:-:S05]  /*1700*/  IMAD R11, R11, R0, RZ ;  /* 0x000000000b0b7224 */ /* 0x004fca00078e02ff */
[----:B---3--:R0:W-:Y:S02]  /*1710*/  STL.64 [R1], R10 ;  /* 0x0000000a01007387 */ /* 0x0081e40000100a00 */
[----:B------:R-:W-:-:S07]  /*1720*/  LEPC R20, `(.L_x_23) ;  /* 0x000000001014794e */ /* 0x000fce0000000000 */
[----:B0-----:R-:W-:Y:S05]  /*1730*/  CALL.ABS.NOINC R8 ;  /* 0x0000000008007343 */ /* 0x001fea0003c00000 */
.L_x_23:
[----:B------:R0:W-:Y:S01]  /*1740*/  STL.64 [R1], R28 ;  /* 0x0000001c01007387 */ /* 0x0001e20000100a00 */
[----:B------:R0:W1:Y:S01]  /*1750*/  LDC.64 R8, c[0x4][R27] ;  /* 0x010000001b087b82 */ /* 0x0000620000000a00 */
[----:B------:R-:W2:Y:S01]  /*1760*/  LDCU.64 UR4, c[0x4][0x10] ;  /* 0x01000200ff0477ac */ /* 0x000ea20008000a00 */
[----:B------:R-:W-:Y:S01]  /*1770*/  MOV R6, R19 ;  /* 0x0000001300067202 */ /* 0x000fe20000000f00 */
[----:B------:R-:W-:Y:S01]  /*1780*/  IMAD.MOV.U32 R7, RZ, RZ, R18 ;  /* 0x000000ffff077224 */ /* 0x000fe200078e0012 */
[----:B--2---:R-:W-:Y:S01]  /*1790*/  MOV R4, UR4 ;  /* 0x0000000400047c02 */ /* 0x004fe20008000f00 */
[----:B0-----:R-:W-:-:S07]  /*17a0*/  IMAD.U32 R5, RZ, RZ, UR5 ;  /* 0x00000005ff057e24 */ /* 0x001fce000f8e00ff */
[----:B------:R-:W-:-:S07]  /*17b0*/  LEPC R20, `(.L_x_24) ;  /* 0x000000001014794e */ /* 0x000fce0000000000 */
[----:B-1----:R-:W-:Y:S05]  /*17c0*/  CALL.ABS.NOINC R8 ;  /* 0x0000000008007343 */ /* 0x002fea0003c00000 */
.L_x_24:
        /* <DEDUP_REMOVED lines=8> */
[----:B------:R-:W-:Y:S01]  /*1850*/  MOV R10, R2 ;  /* 0x00000002000a7202 */ /* 0x000fe20000000f00 */
[----:B------:R0:W3:Y:S01]  /*1860*/  LDC.64 R8, c[0x4][R27] ;  /* 0x010000001b087b82 */ /* 0x0000e20000000a00 */
[----:B------:R-:W-:Y:S01]  /*1870*/  IMAD.IADD R25, R29, 0x1, R25 ;  /* 0x000000011d197824 */ /* 0x000fe200078e0219 */
[----:B-1----:R-:W-:Y:S01]  /*1880*/  MOV R4, UR4 ;  /* 0x0000000400047c02 */ /* 0x002fe20008000f00 */
[----:B------:R-:W-:Y:S01]  /*1890*/  IMAD.U32 R5, RZ, RZ, UR5 ;  /* 0x00000005ff057e24 */ /* 0x000fe2000f8e00ff */
[----:B------:R-:W-:Y:S01]  /*18a0*/  IADD3 R24, PT, PT, R24, 0x3, RZ ;  /* 0x0000000318187810 */ /* 0x000fe20007ffe0ff */
[----:B------:R-:W-:Y:S01]  /*18b0*/  IMAD.MOV.U32 R6, RZ, RZ, R19 ;  /* 0x000000ffff067224 */ /* 0x000fe200078e0013 */
[----:B------:R-:W-:Y:S01]  /*18c0*/  MOV R7, R18 ;  /* 0x0000001200077202 */ /* 0x000fe20000000f00 */
[----:B--2---:R-:W-:-:S05]  /*18d0*/  IMAD R11, R11, R16, RZ ;  /* 0x000000100b0b7224 */ /* 0x004fca00078e02ff */
[----:B---3--:R0:W-:Y:S02]  /*18e0*/  STL.64 [R1], R10 ;  /* 0x0000000a01007387 */ /* 0x0081e40000100a00 */
[----:B------:R-:W-:-:S07]  /*18f0*/  LEPC R20, `(.L_x_25) ;  /* 0x000000001014794e */ /* 0x000fce0000000000 */
[----:B0-----:R-:W-:Y:S05]  /*1900*/  CALL.ABS.NOINC R8 ;  /* 0x0000000008007343 */ /* 0x001fea0003c00000 */
.L_x_25:
        /* <DEDUP_REMOVED lines=9> */
.L_x_26:
[----:B------:R-:W2:Y:S02]  /*19a0*/  LDG.E R3, desc[UR36][R40.64] ;  /* 0x0000002428037981 */ /* 0x000ea4000c1e1900 */
[C---:B--2---:R-:W-:Y:S01]  /*19b0*/  IADD3 R3, PT, PT, R26.reuse, 0x3, R3 ;  /* 0x000000031a037810 */ /* 0x044fe20007ffe003 */
[----:B------:R-:W-:-:S04]  /*19c0*/  VIADD R26, R26, 0x4 ;  /* 0x000000041a1a7836 */ /* 0x000fc80000000000 */
[----:B------:R1:W-:Y:S03]  /*19d0*/  STG.E desc[UR36][R40.64], R3 ;  /* 0x0000000328007986 */ /* 0x0003e6000c101924 */
.L_x_18:
[----:B------:R-:W-:-:S13]  /*19e0*/  ISETP.NE.AND P0, PT, R30, RZ, PT ;  /* 0x000000ff1e00720c */ /* 0x000fda0003f05270 */
[----:B------:R-:W-:Y:S05]  /*19f0*/  @!P0 EXIT ;  /* 0x000000000000894d */ /* 0x000fea0003800000 */
[----:B------:R-:W-:Y:S01]  /*1a00*/  ISETP.NE.AND P0, PT, R30, 0x1, PT ;  /* 0x000000011e00780c */ /* 0x000fe20003f05270 */
[----:B------:R-:W-:-:S12]  /*1a10*/  BSSY.RECONVERGENT B6, `(.L_x_27) ;  /* 0x000003f000067945 */ /* 0x000fd80003800200 */
[----:B------:R-:W-:Y:S05]  /*1a20*/  @!P0 BRA `(.L_x_28) ;  /* 0x0000000000f48947 */ /* 0x000fea0003800000 */
[----:B------:R-:W2:Y:S01]  /*1a30*/  LDC.64 R16, c[0x0][0x380] ;  /* 0x0000e000ff107b82 */ /* 0x000ea20000000a00 */
[----:B------:R-:W3:Y:S01]  /*1a40*/  LDCU UR4, c[0x0][0x390] ;  /* 0x00007200ff0477ac */ /* 0x000ee20008000800 */
[C---:B------:R-:W-:Y:S01]  /*1a50*/  IADD3 R24, PT, PT, R26.reuse, R31, RZ ;  /* 0x0000001f1a187210 */ /* 0x040fe20007ffe0ff */
[----:B---3--:R-:W-:Y:S01]  /*1a60*/  IMAD R25, R26, UR4, R33 ;  /* 0x000000041a197c24 */ /* 0x008fe2000f8e0221 */
[----:B------:R-:W-:Y:S01]  /*1a70*/  MOV R27, 0x0 ;  /* 0x00000000001b7802 */ /* 0x000fe20000000f00 */
[----:B------:R-:W3:Y:S02]  /*1a80*/  LDCU.64 UR4, c[0x4][0x8] ;  /* 0x01000100ff0477ac */ /* 0x000ee40008000a00 */
[----:B--2---:R-:W-:-:S04]  /*1a90*/  IMAD.WIDE R22, R24, 0x4, R16 ;  /* 0x0000000418167825 */ /* 0x004fc800078e0210 */
[----:B------:R-:W-:Y:S01]  /*1aa0*/  IMAD.WIDE R16, R25, 0x4, R16 ;  /* 0x0000000419107825 */ /* 0x000fe200078e0210 */
[----:B01----:R-:W2:Y:S04]  /*1ab0*/  LDG.E R3, desc[UR36][R22.64] ;  /* 0x0000002416037981 */ /* 0x003ea8000c1e1900 */
[----:B------:R-:W2:Y:S01]  /*1ac0*/  LDG.E R0, desc[UR36][R16.64] ;  /* 0x0000002410007981 */ /* 0x000ea2000c1e1900 */
[----:B------:R0:W1:Y:S01]  /*1ad0*/  LDC.64 R8, c[0x4][R27] ;  /* 0x010000001b087b82 */ /* 0x0000620000000a00 */
[----:B------:R-:W-:Y:S01]  /*1ae0*/  IMAD.MOV.U32 R6, RZ, RZ, R19 ;  /* 0x000000ffff067224 */ /* 0x000fe200078e0013 */
[----:B------:R-:W-:Y:S01]  /*1af0*/  MOV R7, R18 ;  /* 0x0000001200077202 */ /* 0x000fe20000000f00 */
[----:B---3--:R-:W-:Y:S01]  /*1b00*/  IMAD.U32 R4, RZ, RZ, UR4 ;  /* 0x00000004ff047e24 */ /* 0x008fe2000f8e00ff */
[----:B------:R-:W-:Y:S01]  /*1b10*/  MOV R5, UR5 ;  /* 0x0000000500057c02 */ /* 0x000fe20008000f00 */
[----:B--2---:R-:W-:-:S05]  /*1b20*/  IMAD R3, R3, R0, RZ ;  /* 0x0000000003037224 */ /* 0x004fca00078e02ff */
[----:B-1----:R0:W-:Y:S02]  /*1b30*/  STL.64 [R1], R2 ;  /* 0x0000000201007387 */ /* 0x0021e40000100a00 */
[----:B------:R-:W-:-:S07]  /*1b40*/  LEPC R20, `(.L_x_29) ;  /* 0x000000001014794e */ /* 0x000fce0000000000 */
[----:B0-----:R-:W-:Y:S05]  /*1b50*/  CALL.ABS.NOINC R8 ;  /* 0x0000000008007343 */ /* 0x001fea0003c00000 */
.L_x_29:
        /* <DEDUP_REMOVED lines=9> */
.L_x_30:
        /* <DEDUP_REMOVED lines=13> */
[----:B------:R-:W-:Y:S01]  /*1cc0*/  IADD3 R24, PT, PT, R24, 0x1, RZ ;  /* 0x0000000118187810 */ /* 0x000fe20007ffe0ff */
[----:B------:R-:W-:Y:S01]  /*1cd0*/  IMAD.MOV.U32 R6, RZ, RZ, R19 ;  /* 0x000000ffff067224 */ /* 0x000fe200078e0013 */
[----:B------:R-:W-:Y:S01]  /*1ce0*/  MOV R7, R18 ;  /* 0x0000001200077202 */ /* 0x000fe20000000f00 */
[----:B--2---:R-:W-:-:S05]  /*1cf0*/  IMAD R11, R11, R16, RZ ;  /* 0x000000100b0b7224 */ /* 0x004fca00078e02ff */
[----:B---3--:R0:W-:Y:S02]  /*1d00*/  STL.64 [R1], R10 ;  /* 0x0000000a01007387 */ /* 0x0081e40000100a00 */
[----:B------:R-:W-:-:S07]  /*1d10*/  LEPC R20, `(.L_x_31) ;  /* 0x000000001014794e */ /* 0x000fce0000000000 */
[----:B0-----:R-:W-:Y:S05]  /*1d20*/  CALL.ABS.NOINC R8 ;  /* 0x0000000008007343 */ /* 0x001fea0003c00000 */
.L_x_31:
        /* <DEDUP_REMOVED lines=9> */
.L_x_32:
[----:B------:R-:W2:Y:S02]  /*1dc0*/  LDG.E R3, desc[UR36][R40.64] ;  /* 0x0000002428037981 */ /* 0x000ea4000c1e1900 */
[C---:B--2---:R-:W-:Y:S01]  /*1dd0*/  IADD3 R3, PT, PT, R26.reuse, 0x1, R3 ;  /* 0x000000011a037810 */ /* 0x044fe20007ffe003 */
[----:B------:R-:W-:-:S04]  /*1de0*/  VIADD R26, R26, 0x2 ;  /* 0x000000021a1a7836 */ /* 0x000fc80000000000 */
[----:B------:R2:W-:Y:S03]  /*1df0*/  STG.E desc[UR36][R40.64], R3 ;  /* 0x0000000328007986 */ /* 0x0005e6000c101924 */
.L_x_28:
[----:B------:R-:W-:Y:S05]  /*1e00*/  BSYNC.RECONVERGENT B6 ;  /* 0x0000000000067941 */ /* 0x000fea0003800200 */
.L_x_27:
[----:B------:R-:W0:Y:S02]  /*1e10*/  LDC R0, c[0x0][0x390] ;  /* 0x0000e400ff007b82 */ /* 0x000e240000000800 */
[----:B012---:R-:W-:-:S04]  /*1e20*/  LOP3.LUT R3, R0, 0x1, RZ, 0xc0, !PT ;  /* 0x0000000100037812 */ /* 0x007fc800078ec0ff */
[----:B------:R-:W-:-:S13]  /*1e30*/  ISETP.NE.U32.AND P0, PT, R3, 0x1, PT ;  /* 0x000000010300780c */ /* 0x000fda0003f05070 */
[----:B------:R-:W-:Y:S05]  /*1e40*/  @P0 EXIT ;  /* 0x000000000000094d */ /* 0x000fea0003800000 */
[----:B------:R-:W0:Y:S01]  /*1e50*/  LDC.64 R10, c[0x0][0x380] ;  /* 0x0000e000ff0a7b82 */ /* 0x000e220000000a00 */
[----:B------:R-:W-:Y:S01]  /*1e60*/  IADD3 R32, PT, PT, R31, R26, RZ ;  /* 0x0000001a1f207210 */ /* 0x000fe20007ffe0ff */
[----:B------:R-:W-:Y:S01]  /*1e70*/  IMAD R33, R26, R0, R33 ;  /* 0x000000001a217224 */ /* 0x000fe200078e0221 */
[----:B------:R-:W1:Y:S03]  /*1e80*/  LDCU.64 UR4, c[0x4][0x8] ;  /* 0x01000100ff0477ac */ /* 0x000e660008000a00 */
[----:B0-----:R-:W-:-:S04]  /*1e90*/  IMAD.WIDE R8, R32, 0x4, R10 ;  /* 0x0000000420087825 */ /* 0x001fc800078e020a */
[----:B------:R-:W-:Y:S02]  /*1ea0*/  IMAD.WIDE R10, R33, 0x4, R10 ;  /* 0x00000004210a7825 */ /* 0x000fe400078e020a */
[----:B------:R-:W2:Y:S04]  /*1eb0*/  LDG.E R8, desc[UR36][R8.64] ;  /* 0x0000002408087981 */ /* 0x000ea8000c1e1900 */
[----:B------:R-:W2:Y:S01]  /*1ec0*/  LDG.E R11, desc[UR36][R10.64] ;  /* 0x000000240a0b7981 */ /* 0x000ea2000c1e1900 */
[----:B------:R-:W-:Y:S01]  /*1ed0*/  IMAD.MOV.U32 R14, RZ, RZ, R2 ;  /* 0x000000ffff0e7224 */ /* 0x000fe200078e0002 */
[----:B------:R-:W-:Y:S01]  /*1ee0*/  MOV R2, 0x0 ;  /* 0x0000000000027802 */ /* 0x000fe20000000f00 */
[----:B-1----:R-:W-:Y:S01]  /*1ef0*/  IMAD.U32 R5, RZ, RZ, UR5 ;  /* 0x00000005ff057e24 */ /* 0x002fe2000f8e00ff */
[----:B------:R-:W-:Y:S01]  /*1f00*/  MOV R4, UR4 ;  /* 0x0000000400047c02 */ /* 0x000fe20008000f00 */
[----:B------:R-:W-:Y:S01]  /*1f10*/  IMAD.MOV.U32 R7, RZ, RZ, R18 ;  /* 0x000000ffff077224 */ /* 0x000fe200078e0012 */
[----:B------:R0:W1:Y:S01]  /*1f20*/  LDC.64 R12, c[0x4][R2] ;  /* 0x01000000020c7b82 */ /* 0x0000620000000a00 */
[----:B------:R-:W-:Y:S01]  /*1f30*/  MOV R6, R19 ;  /* 0x0000001300067202 */ /* 0x000fe20000000f00 */
[----:B--2---:R-:W-:-:S05]  /*1f40*/  IMAD R15, R8, R11, RZ ;  /* 0x0000000b080f7224 */ /* 0x004fca00078e02ff */
[----:B-1----:R0:W-:Y:S02]  /*1f50*/  STL.64 [R1], R14 ;  /* 0x0000000e01007387 */ /* 0x0021e40000100a00 */
[----:B------:R-:W-:-:S07]  /*1f60*/  LEPC R20, `(.L_x_33) ;  /* 0x000000001014794e */ /* 0x000fce0000000000 */
[----:B0-----:R-:W-:Y:S05]  /*1f70*/  CALL.ABS.NOINC R12 ;  /* 0x000000000c007343 */ /* 0x001fea0003c00000 */
.L_x_33:
[----:B------:R0:W-:Y:S01]  /*1f80*/  STL.64 [R1], R32 ;  /* 0x0000002001007387 */ /* 0x0001e20000100a00 */
[----:B------:R-:W1:Y:S01]  /*1f90*/  LDC.64 R2, c[0x4][R2] ;  /* 0x0100000002027b82 */ /* 0x000e620000000a00 */
[----:B------:R-:W2:Y:S01]  /*1fa0*/  LDCU.64 UR4, c[0x4][0x10] ;  /* 0x01000200ff0477ac */ /* 0x000ea20008000a00 */
[----:B------:R-:W-:Y:S01]  /*1fb0*/  MOV R6, R19 ;  /* 0x0000001300067202 */ /* 0x000fe20000000f00 */
[----:B------:R-:W-:Y:S01]  /*1fc0*/  IMAD.MOV.U32 R7, RZ, RZ, R18 ;  /* 0x000000ffff077224 */ /* 0x000fe200078e0012 */
[----:B--2---:R-:W-:Y:S01]  /*1fd0*/  MOV R4, UR4 ;  /* 0x0000000400047c02 */ /* 0x004fe20008000f00 */
[----:B0-----:R-:W-:-:S07]  /*1fe0*/  IMAD.U32 R5, RZ, RZ, UR5 ;  /* 0x00000005ff057e24 */ /* 0x001fce000f8e00ff */
[----:B------:R-:W-:-:S07]  /*1ff0*/  LEPC R20, `(.L_x_34) ;  /* 0x000000001014794e */ /* 0x000fce0000000000 */
[----:B-1----:R-:W-:Y:S05]  /*2000*/  CALL.ABS.NOINC R2 ;  /* 0x0000000002007343 */ /* 0x002fea0003c00000 */
.L_x_34:
[----:B------:R-:W2:Y:S02]  /*2010*/  LDG.E R3, desc[UR36][R40.64] ;  /* 0x0000002428037981 */ /* 0x000ea4000c1e1900 */
[----:B--2---:R-:W-:-:S05]  /*2020*/  IADD3 R3, PT, PT, R3, R26, RZ ;  /* 0x0000001a03037210 */ /* 0x004fca0007ffe0ff */
[----:B------:R-:W-:Y:S01]  /*2030*/  STG.E desc[UR36][R40.64], R3 ;  /* 0x0000000328007986 */ /* 0x000fe2000c101924 */
[----:B------:R-:W-:Y:S05]  /*2040*/  EXIT ;  /* 0x000000000000794d */ /* 0x000fea0003800000 */
.L_x_35:
[----:B------:R-:W-:-:S00]  /*2050*/  BRA `(.L_x_35) ;  /* 0xfffffffc00fc7947 */ /* 0x000fc0000383ffff */
[----:B------:R-:W-:-:S00]  /*2060*/  NOP ;  /* 0x0000000000007918 */ /* 0x000fc00000000000 */
        /* <DEDUP_REMOVED lines=9> */
.L_x_37:


//--------------------- .text._Z9initArrayPi      --------------------------
	.section	.text._Z9initArrayPi,"ax",@progbits
	.align	128
        .global         _Z9initArrayPi
        .type           _Z9initArrayPi,@function
        .size           _Z9initArrayPi,(.L_x_38 - _Z9initArrayPi)
        .other          _Z9initArrayPi,@"STO_CUDA_ENTRY STV_DEFAULT"
_Z9initArrayPi:
.text._Z9initArrayPi:
[----:B------:R-:W-:Y:S01]  /*0000*/  LDC R1, c[0x0][0x37c] ;  /* 0x0000df00ff017b82 */ /* 0x000fe20000000800 */
[----:B------:R-:W0:Y:S07]  /*0010*/  S2R R5, SR_TID.X ;  /* 0x0000000000057919 */ /* 0x000e2e0000002100 */
[----:B------:R-:W1:Y:S01]  /*0020*/  LDC.64 R2, c[0x0][0x380] ;  /* 0x0000e000ff027b82 */ /* 0x000e620000000a00 */
[----:B------:R-:W0:Y:S01]  /*0030*/  LDCU UR6, c[0x0][0x360] ;  /* 0x00006c00ff0677ac */ /* 0x000e220008000800 */
[----:B------:R-:W0:Y:S01]  /*0040*/  S2R R0, SR_CTAID.X ;  /* 0x0000000000007919 */ /* 0x000e220000002500 */
[----:B------:R-:W2:Y:S01]  /*0050*/  LDCU.64 UR4, c[0x0][0x358] ;  /* 0x00006b00ff0477ac */ /* 0x000ea20008000a00 */
[----:B0-----:R-:W-:-:S04]  /*0060*/  IMAD R5, R0, UR6, R5 ;  /* 0x0000000600057c24 */ /* 0x001fc8000f8e0205 */
[----:B-1----:R-:W-:-:S05]  /*0070*/  IMAD.WIDE R2, R5, 0x4, R2 ;  /* 0x0000000405027825 */ /* 0x002fca00078e0202 */
[----:B--2---:R-:W-:Y:S01]  /*0080*/  STG.E desc[UR4][R2.64], R5 ;  /* 0x0000000502007986 */ /* 0x004fe2000c101904 */
[----:B------:R-:W-:Y:S05]  /*0090*/  EXIT ;  /* 0x000000000000794d */ /* 0x000fea0003800000 */
.L_x_36:
        /* <DEDUP_REMOVED lines=14> */
.L_x_38:


//--------------------- .nv.global.init           --------------------------
	.section	.nv.global.init,"aw",@progbits
.nv.global.init:
	.type		$str$1,@object
	.size		$str$1,($str - $str$1)
$str$1:
        /*0000*/ 	.byte	0x69, 0x78, 0x20, 0x3d, 0x20, 0x25, 0x64, 0x3b, 0x20, 0x6a, 0x78, 0x20, 0x3d, 0x20, 0x3b, 0x0a
        /*0010*/ 	.byte	0x00
	.type		$str,@object
	.size		$str,(.L_0 - $str)
$str:
        /*0011*/ 	.byte	0x4d, 0x72, 0x65, 0x73, 0x75, 0x6c, 0x74, 0x5f, 0x61, 0x72, 0x72, 0x5b, 0x25, 0x64, 0x5d, 0x20
        /*0021*/ 	.byte	0x3d, 0x20, 0x25, 0x64, 0x0a, 0x00
.L_0:


//--------------------- .nv.shared.reserved.0     --------------------------
	.section	.nv.shared.reserved.0,"aw",@nobits
	.weak		__nv_reservedSMEM_offset_0_alias
	.size		__nv_reservedSMEM_offset_0_alias, 0, 64
	.other		__nv_reservedSMEM_offset_0_alias,@"STO_CUDA_RESERVED_SHARED STV_DEFAULT"
__nv_reservedSMEM_offset_0_alias:
	.zero		0
	.zero		64


//--------------------- .nv.constant0._Z6squarePiS_i --------------------------
	.section	.nv.constant0._Z6squarePiS_i,"a",@progbits
	.sectionflags	@""
	.align	4
.nv.constant0._Z6squarePiS_i:
	.zero		916


//--------------------- .nv.constant0._Z9initArrayPi --------------------------
	.section	.nv.constant0._Z9initArrayPi,"a",@progbits
	.sectionflags	@""
	.align	4
.nv.constant0._Z9initArrayPi:
	.zero		904


//--------------------- SYMBOLS --------------------------

	.type		.nv.reservedSmem.offset0,@object
	.size		.nv.reservedSmem.offset0,0x4
	.type		vprintf,@function
